def attn_fwd(
    Q,
    K,
    V,
    Out,
    Lse,
    sm_scale,
    stride_qz,
    stride_qh,
    stride_qm,
    stride_qk,
    stride_kz,
    stride_kh,
    stride_kn,
    stride_kk,
    stride_vz,
    stride_vh,
    stride_vn,
    stride_vk,
    stride_oz,
    stride_oh,
    stride_om,
    stride_ok,
    seqlen_q,
    seqlen_k,
    BLOCK_M: tl.constexpr,
    BLOCK_N: tl.constexpr,
    HEAD_DIM: tl.constexpr,
    CAUSAL: tl.constexpr,
):
    start_m = tl.program_id(0)
    off_hz = tl.program_id(1)
    q_off = off_hz * stride_qh
    k_off = off_hz * stride_kh
    v_off = off_hz * stride_vh
    offs_m = start_m * BLOCK_M + tl.arange(0, BLOCK_M)
    offs_d = tl.arange(0, HEAD_DIM)
    offs_n = tl.arange(0, BLOCK_N)
    q_ptrs = Q + q_off + offs_m[:, None] * stride_qm + offs_d[None, :] * stride_qk
    k_ptrs = K + k_off + offs_d[:, None] * stride_kk + offs_n[None, :] * stride_kn
    v_ptrs = V + v_off + offs_n[:, None] * stride_vn + offs_d[None, :] * stride_vk
    m_i = tl.full([BLOCK_M], float("-inf"), dtype=tl.float32)
    l_i = tl.zeros([BLOCK_M], dtype=tl.float32) + 1.0
    acc = tl.zeros([BLOCK_M, HEAD_DIM], dtype=tl.float32)
    q = tl.load(q_ptrs)
    acc, l_i, m_i = _attn_fwd_inner(
        acc,
        l_i,
        m_i,
        q,
        k_ptrs,
        v_ptrs,
        sm_scale,
        stride_kn,
        stride_vn,
        start_m,
        seqlen_k,
        BLOCK_M,
        BLOCK_N,
        HEAD_DIM,
        CAUSAL,
    )
    acc = acc / l_i[:, None]
    lse = m_i + tl.math.log2(l_i) / 1.4426950408889634
    o_ptrs = (
        Out
        + off_hz * stride_oh
        + offs_m[:, None] * stride_om
        + offs_d[None, :] * stride_ok
    )
    tl.store(o_ptrs, acc.to(Out.dtype.element_ty))
    tl.store(Lse + off_hz * seqlen_q + offs_m, lse)

# config = {"BLOCK_M": 128, "BLOCK_N": 16, "HEAD_DIM": 32, "arch": "sm_100", "causal": false, "dtype": "fp16", "num_stages": 2, "num_warps": 4}
# arch = sm_100


// ===== COMPILED SASS (sm_100a) =====

	.target	sm_100a

	.elftype	@"ET_EXEC"


//--------------------- .note.nv.tkinfo           --------------------------
	.section	.note.nv.tkinfo,"",@"SHT_NOTE"
	.sectionflags	@"SHF_NOTE_NV_TKINFO"
	.tkinfo
        /*0018*/ 	.word	0x00000081
        /*0030*/ 	.string	""
        /*0030*/ 	.string	"ptxas-blackwell"
        /*0030*/ 	.string	"Cuda compilation tools, release 12.9, V12.9.86"
        /*0030*/ 	.string	"Build cuda_12.9.r12.9/compiler.36037853_0"
        /*0030*/ 	.string	"-v  -suppress-debug-info  -lineinfo  -arch sm_100a "



//--------------------- .note.nv.cuver            --------------------------
	.section	.note.nv.cuver,"",@"SHT_NOTE"
	.sectionflags	@"SHF_NOTE_NV_CUVER"
        /*0018*/ 	.short	0x0001
        /*001a*/ 	.short	0x0064
        /*001c*/ 	.short	0x0001
        /*001e*/ 	.short	0x0000
        /*0020*/ 	.short	0x0001
        /*0022*/ 	.short	0x0000


//--------------------- .nv.info                  --------------------------
	.section	.nv.info,"",@"SHT_CUDA_INFO"
	.align	4


	//----- nvinfo : EIATTR_REGCOUNT
	.align		4
        /*0000*/ 	.byte	0x04, 0x2f
        /*0002*/ 	.short	(.L_5 - .L_4)
	.align		4
.L_4:
        /*0004*/ 	.word	index@(attn_fwd)
        /*0008*/ 	.word	0x00000060


	//----- nvinfo : EIATTR_FRAME_SIZE
	.align		4
.L_5:
        /*000c*/ 	.byte	0x04, 0x11
        /*000e*/ 	.short	(.L_7 - .L_6)
	.align		4
.L_6:
        /*0010*/ 	.word	index@($__internal_2_$__cuda_sm10x_tcgen05_guardrail_trap_unallocated_columns_being_dealloced)
        /*0014*/ 	.word	0x00000000


	//----- nvinfo : EIATTR_FRAME_SIZE
	.align		4
.L_7:
        /*0018*/ 	.byte	0x04, 0x11
        /*001a*/ 	.short	(.L_9 - .L_8)
	.align		4
.L_8:
        /*001c*/ 	.word	index@($__internal_1_$__cuda_sm10x_tcgen05_guardrail_trap_phase_invalid_during_alloc)
        /*0020*/ 	.word	0x00000000


	//----- nvinfo : EIATTR_FRAME_SIZE
	.align		4
.L_9:
        /*0024*/ 	.byte	0x04, 0x11
        /*0026*/ 	.short	(.L_11 - .L_10)
	.align		4
.L_10:
        /*0028*/ 	.word	index@($__internal_0_$__cuda_sm10x_tcgen05_guardrail_trap_col_being_dealloced_not_returned_by_alloc)
        /*002c*/ 	.word	0x00000000


	//----- nvinfo : EIATTR_FRAME_SIZE
	.align		4
.L_11:
        /*0030*/ 	.byte	0x04, 0x11
        /*0032*/ 	.short	(.L_13 - .L_12)
	.align		4
.L_12:
        /*0034*/ 	.word	index@(attn_fwd)
        /*0038*/ 	.word	0x00000000


	//----- nvinfo : EIATTR_MIN_STACK_SIZE
	.align		4
.L_13:
        /*003c*/ 	.byte	0x04, 0x12
        /*003e*/ 	.short	(.L_15 - .L_14)
	.align		4
.L_14:
        /*0040*/ 	.word	index@(attn_fwd)
        /*0044*/ 	.word	0x00000000
.L_15:


//--------------------- .nv.info.attn_fwd         --------------------------
	.section	.nv.info.attn_fwd,"",@"SHT_CUDA_INFO"
	.sectionflags	@""
	.align	4


	//----- nvinfo : EIATTR_CUDA_API_VERSION
	.align		4
        /*0000*/ 	.byte	0x04, 0x37
        /*0002*/ 	.short	(.L_17 - .L_16)
.L_16:
        /*0004*/ 	.word	0x00000081


	//----- nvinfo : EIATTR_KPARAM_INFO
	.align		4
.L_17:
        /*0008*/ 	.byte	0x04, 0x17
        /*000a*/ 	.short	(.L_19 - .L_18)
.L_18:
        /*000c*/ 	.word	0x00000000
        /*0010*/ 	.short	0x0019
        /*0012*/ 	.short	0x0080
        /*0014*/ 	.byte	0x00, 0xf4, 0x21, 0x00


	//----- nvinfo : EIATTR_KPARAM_INFO
	.align		4
.L_19:
        /*0018*/ 	.byte	0x04, 0x17
        /*001a*/ 	.short	(.L_21 - .L_20)
.L_20:
        /*001c*/ 	.word	0x00000000
        /*0020*/ 	.short	0x0018
        /*0022*/ 	.short	0x0078
        /*0024*/ 	.byte	0x00, 0xf4, 0x21, 0x00


	//----- nvinfo : EIATTR_KPARAM_INFO
	.align		4
.L_21:
        /*0028*/ 	.byte	0x04, 0x17
        /*002a*/ 	.short	(.L_23 - .L_22)
.L_22:
        /*002c*/ 	.word	0x00000000
        /*0030*/ 	.short	0x0017
        /*0032*/ 	.short	0x0070
        /*0034*/ 	.byte	0x00, 0xf0, 0x11, 0x00


	//----- nvinfo : EIATTR_KPARAM_INFO
	.align		4
.L_23:
        /*0038*/ 	.byte	0x04, 0x17
        /*003a*/ 	.short	(.L_25 - .L_24)
.L_24:
        /*003c*/ 	.word	0x00000000
        /*0040*/ 	.short	0x0016
        /*0042*/ 	.short	0x006c
        /*0044*/ 	.byte	0x00, 0xf0, 0x11, 0x00


	//----- nvinfo : EIATTR_KPARAM_INFO
	.align		4
.L_25:
        /*0048*/ 	.byte	0x04, 0x17
        /*004a*/ 	.short	(.L_27 - .L_26)
.L_26:
        /*004c*/ 	.word	0x00000000
        /*0050*/ 	.short	0x0015
        /*0052*/ 	.short	0x0068
        /*0054*/ 	.byte	0x00, 0xf0, 0x11, 0x00


	//----- nvinfo : EIATTR_KPARAM_INFO
	.align		4
.L_27:
        /*0058*/ 	.byte	0x04, 0x17
        /*005a*/ 	.short	(.L_29 - .L_28)
.L_28:
        /*005c*/ 	.word	0x00000000
        /*0060*/ 	.short	0x0014
        /*0062*/ 	.short	0x0064
        /*0064*/ 	.byte	0x00, 0xf0, 0x11, 0x00


	//----- nvinfo : EIATTR_KPARAM_INFO
	.align		4
.L_29:
        /*0068*/ 	.byte	0x04, 0x17
        /*006a*/ 	.short	(.L_31 - .L_30)
.L_30:
        /*006c*/ 	.word	0x00000000
        /*0070*/ 	.short	0x0013
        /*0072*/ 	.short	0x0060
        /*0074*/ 	.byte	0x00, 0xf0, 0x11, 0x00


	//----- nvinfo : EIATTR_KPARAM_INFO
	.align		4
.L_31:
        /*0078*/ 	.byte	0x04, 0x17
        /*007a*/ 	.short	(.L_33 - .L_32)
.L_32:
        /*007c*/ 	.word	0x00000000
        /*0080*/ 	.short	0x0012
        /*0082*/ 	.short	0x005c
        /*0084*/ 	.byte	0x00, 0xf0, 0x11, 0x00


	//----- nvinfo : EIATTR_KPARAM_INFO
	.align		4
.L_33:
        /*0088*/ 	.byte	0x04, 0x17
        /*008a*/ 	.short	(.L_35 - .L_34)
.L_34:
        /*008c*/ 	.word	0x00000000
        /*0090*/ 	.short	0x0011
        /*0092*/ 	.short	0x0058
        /*0094*/ 	.byte	0x00, 0xf0, 0x11, 0x00


	//----- nvinfo : EIATTR_KPARAM_INFO
	.align		4
.L_35:
        /*0098*/ 	.byte	0x04, 0x17
        /*009a*/ 	.short	(.L_37 - .L_36)
.L_36:
        /*009c*/ 	.word	0x00000000
        /*00a0*/ 	.short	0x0010
        /*00a2*/ 	.short	0x0054
        /*00a4*/ 	.byte	0x00, 0xf0, 0x11, 0x00


	//----- nvinfo : EIATTR_KPARAM_INFO
	.align		4
.L_37:
        /*00a8*/ 	.byte	0x04, 0x17
        /*00aa*/ 	.short	(.L_39 - .L_38)
.L_38:
        /*00ac*/ 	.word	0x00000000
        /*00b0*/ 	.short	0x000f
        /*00b2*/ 	.short	0x0050
        /*00b4*/ 	.byte	0x00, 0xf0, 0x11, 0x00


	//----- nvinfo : EIATTR_KPARAM_INFO
	.align		4
.L_39:
        /*00b8*/ 	.byte	0x04, 0x17
        /*00ba*/ 	.short	(.L_41 - .L_40)
.L_40:
        /*00bc*/ 	.word	0x00000000
        /*00c0*/ 	.short	0x000e
        /*00c2*/ 	.short	0x004c
        /*00c4*/ 	.byte	0x00, 0xf0, 0x11, 0x00


	//----- nvinfo : EIATTR_KPARAM_INFO
	.align		4
.L_41:
        /*00c8*/ 	.byte	0x04, 0x17
        /*00ca*/ 	.short	(.L_43 - .L_42)
.L_42:
        /*00cc*/ 	.word	0x00000000
        /*00d0*/ 	.short	0x000d
        /*00d2*/ 	.short	0x0048
        /*00d4*/ 	.byte	0x00, 0xf0, 0x11, 0x00


	//----- nvinfo : EIATTR_KPARAM_INFO
	.align		4
.L_43:
        /*00d8*/ 	.byte	0x04, 0x17
        /*00da*/ 	.short	(.L_45 - .L_44)
.L_44:
        /*00dc*/ 	.word	0x00000000
        /*00e0*/ 	.short	0x000c
        /*00e2*/ 	.short	0x0044
        /*00e4*/ 	.byte	0x00, 0xf0, 0x11, 0x00


	//----- nvinfo : EIATTR_KPARAM_INFO
	.align		4
.L_45:
        /*00e8*/ 	.byte	0x04, 0x17
        /*00ea*/ 	.short	(.L_47 - .L_46)
.L_46:
        /*00ec*/ 	.word	0x00000000
        /*00f0*/ 	.short	0x000b
        /*00f2*/ 	.short	0x0040
        /*00f4*/ 	.byte	0x00, 0xf0, 0x11, 0x00


	//----- nvinfo : EIATTR_KPARAM_INFO
	.align		4
.L_47:
        /*00f8*/ 	.byte	0x04, 0x17
        /*00fa*/ 	.short	(.L_49 - .L_48)
.L_48:
        /*00fc*/ 	.word	0x00000000
        /*0100*/ 	.short	0x000a
        /*0102*/ 	.short	0x003c
        /*0104*/ 	.byte	0x00, 0xf0, 0x11, 0x00


	//----- nvinfo : EIATTR_KPARAM_INFO
	.align		4
.L_49:
        /*0108*/ 	.byte	0x04, 0x17
        /*010a*/ 	.short	(.L_51 - .L_50)
.L_50:
        /*010c*/ 	.word	0x00000000
        /*0110*/ 	.short	0x0009
        /*0112*/ 	.short	0x0038
        /*0114*/ 	.byte	0x00, 0xf0, 0x11, 0x00


	//----- nvinfo : EIATTR_KPARAM_INFO
	.align		4
.L_51:
        /*0118*/ 	.byte	0x04, 0x17
        /*011a*/ 	.short	(.L_53 - .L_52)
.L_52:
        /*011c*/ 	.word	0x00000000
        /*0120*/ 	.short	0x0008
        /*0122*/ 	.short	0x0034
        /*0124*/ 	.byte	0x00, 0xf0, 0x11, 0x00


	//----- nvinfo : EIATTR_KPARAM_INFO
	.align		4
.L_53:
        /*0128*/ 	.byte	0x04, 0x17
        /*012a*/ 	.short	(.L_55 - .L_54)
.L_54:
        /*012c*/ 	.word	0x00000000
        /*0130*/ 	.short	0x0007
        /*0132*/ 	.short	0x0030
        /*0134*/ 	.byte	0x00, 0xf0, 0x11, 0x00


	//----- nvinfo : EIATTR_KPARAM_INFO
	.align		4
.L_55:
        /*0138*/ 	.byte	0x04, 0x17
        /*013a*/ 	.short	(.L_57 - .L_56)
.L_56:
        /*013c*/ 	.word	0x00000000
        /*0140*/ 	.short	0x0006
        /*0142*/ 	.short	0x002c
        /*0144*/ 	.byte	0x00, 0xf0, 0x11, 0x00


	//----- nvinfo : EIATTR_KPARAM_INFO
	.align		4
.L_57:
        /*0148*/ 	.byte	0x04, 0x17
        /*014a*/ 	.short	(.L_59 - .L_58)
.L_58:
        /*014c*/ 	.word	0x00000000
        /*0150*/ 	.short	0x0005
        /*0152*/ 	.short	0x0028
        /*0154*/ 	.byte	0x00, 0xf0, 0x11, 0x00


	//----- nvinfo : EIATTR_KPARAM_INFO
	.align		4
.L_59:
        /*0158*/ 	.byte	0x04, 0x17
        /*015a*/ 	.short	(.L_61 - .L_60)
.L_60:
        /*015c*/ 	.word	0x00000000
        /*0160*/ 	.short	0x0004
        /*0162*/ 	.short	0x0020
        /*0164*/ 	.byte	0x00, 0xf4, 0x21, 0x00


	//----- nvinfo : EIATTR_KPARAM_INFO
	.align		4
.L_61:
        /*0168*/ 	.byte	0x04, 0x17
        /*016a*/ 	.short	(.L_63 - .L_62)
.L_62:
        /*016c*/ 	.word	0x00000000
        /*0170*/ 	.short	0x0003
        /*0172*/ 	.short	0x0018
        /*0174*/ 	.byte	0x00, 0xf4, 0x21, 0x00


	//----- nvinfo : EIATTR_KPARAM_INFO
	.align		4
.L_63:
        /*0178*/ 	.byte	0x04, 0x17
        /*017a*/ 	.short	(.L_65 - .L_64)
.L_64:
        /*017c*/ 	.word	0x00000000
        /*0180*/ 	.short	0x0002
        /*0182*/ 	.short	0x0010
        /*0184*/ 	.byte	0x00, 0xf4, 0x21, 0x00


	//----- nvinfo : EIATTR_KPARAM_INFO
	.align		4
.L_65:
        /*0188*/ 	.byte	0x04, 0x17
        /*018a*/ 	.short	(.L_67 - .L_66)
.L_66:
        /*018c*/ 	.word	0x00000000
        /*0190*/ 	.short	0x0001
        /*0192*/ 	.short	0x0008
        /*0194*/ 	.byte	0x00, 0xf4, 0x21, 0x00


	//----- nvinfo : EIATTR_KPARAM_INFO
	.align		4
.L_67:
        /*0198*/ 	.byte	0x04, 0x17
        /*019a*/ 	.short	(.L_69 - .L_68)
.L_68:
        /*019c*/ 	.word	0x00000000
        /*01a0*/ 	.short	0x0000
        /*01a2*/ 	.short	0x0000
        /*01a4*/ 	.byte	0x00, 0xf4, 0x21, 0x00


	//----- nvinfo : EIATTR_AT_ENTRY_FRAGMENTS
	.align		4
.L_69:
        /*01a8*/ 	.byte	0x04, 0x4f
        /*01aa*/ 	.short	(.L_71 - .L_70)


	//   ....[0]....
.L_70:
        /*01ac*/ 	.word	0x00000004


	//----- nvinfo : EIATTR_RESERVED_SMEM_USED
	.align		4
.L_71:
        /*01b0*/ 	.byte	0x01, 0x41
	.zero		2


	//----- nvinfo : EIATTR_SPARSE_MMA_MASK
	.align		4
        /*01b4*/ 	.byte	0x03, 0x50
        /*01b6*/ 	.short	0x0000


	//----- nvinfo : EIATTR_TCGEN05_1CTA_USED
	.align		4
        /*01b8*/ 	.byte	0x01, 0x51
	.zero		2


	//----- nvinfo : EIATTR_MAXREG_COUNT
	.align		4
        /*01bc*/ 	.byte	0x03, 0x1b
        /*01be*/ 	.short	0x00ff


	//----- nvinfo : EIATTR_NUM_BARRIERS
	.align		4
        /*01c0*/ 	.byte	0x02, 0x4c
        /*01c2*/ 	.byte	0x01
	.zero		1


	//----- nvinfo : EIATTR_INT_WARP_WIDE_INSTR_OFFSETS
	.align		4
        /*01c4*/ 	.byte	0x04, 0x31
        /*01c6*/ 	.short	(.L_73 - .L_72)


	//   ....[0]....
.L_72:
        /*01c8*/ 	.word	0x000010e0


	//   ....[1]....
        /*01cc*/ 	.word	0x000010f0


	//   ....[2]....
        /*01d0*/ 	.word	0x00001490


	//   ....[3]....
        /*01d4*/ 	.word	0x00001600


	//   ....[4]....
        /*01d8*/ 	.word	0x000026a0


	//   ....[5]....
        /*01dc*/ 	.word	0x00004aa0


	//   ....[6]....
        /*01e0*/ 	.word	0x00004af0


	//----- nvinfo : EIATTR_COOP_GROUP_MASK_REGIDS
	.align		4
.L_73:
        /*01e4*/ 	.byte	0x04, 0x29
        /*01e6*/ 	.short	(.L_75 - .L_74)


	//   ....[0]....
.L_74:
        /*01e8*/ 	.word	0xffffffff


	//   ....[1]....
        /*01ec*/ 	.word	0xffffffff


	//   ....[2]....
        /*01f0*/ 	.word	0xffffffff


	//   ....[3]....
        /*01f4*/ 	.word	0xffffffff


	//----- nvinfo : EIATTR_COOP_GROUP_INSTR_OFFSETS
	.align		4
.L_75:
        /*01f8*/ 	.byte	0x04, 0x28
        /*01fa*/ 	.short	(.L_77 - .L_76)


	//   ....[0]....
.L_76:
        /*01fc*/ 	.word	0x00000050


	//   ....[1]....
        /*0200*/ 	.word	0x00000310


	//   ....[2]....
        /*0204*/ 	.word	0x00004930


	//   ....[3]....
        /*0208*/ 	.word	0x00004ba0


	//----- nvinfo : EIATTR_VRC_CTA_INIT_COUNT
	.align		4
.L_77:
        /*020c*/ 	.byte	0x02, 0x4a
        /*020e*/ 	.byte	0x80
	.zero		1


	//----- nvinfo : EIATTR_MBARRIER_INSTR_OFFSETS
	.align		4
        /*0210*/ 	.byte	0x04, 0x39
        /*0212*/ 	.short	(.L_79 - .L_78)


	//   ....[0]....
.L_78:
        /*0214*/ 	.word	0x000013e0
        /*0218*/ 	.word	0x000000ff
        /*021c*/ 	.word	0x00000000
        /*0220*/ 	.short	0x0100
        /*0222*/ 	.byte	0x0e
	.zero		1


	//   ....[1]....
        /*0224*/ 	.word	0x000015f0
        /*0228*/ 	.word	0x000000ff
        /*022c*/ 	.word	0x00002c08
        /*0230*/ 	.short	0x0100
        /*0232*/ 	.byte	0x0c
	.zero		1


	//   ....[2]....
        /*0234*/ 	.word	0x00001770
        /*0238*/ 	.word	0x000000ff
        /*023c*/ 	.word	0x00002400
        /*0240*/ 	.short	0x0100
        /*0242*/ 	.byte	0x0c
	.zero		1


	//   ....[3]....
        /*0244*/ 	.word	0x00001940
        /*0248*/ 	.word	0x000000ff
        /*024c*/ 	.word	0x00002400
        /*0250*/ 	.short	0x010a
        /*0252*/ 	.byte	0x0c
	.zero		1


	//   ....[4]....
        /*0254*/ 	.word	0x00001990
        /*0258*/ 	.word	0x000000ff
        /*025c*/ 	.word	0x00002400
        /*0260*/ 	.short	0x0108
        /*0262*/ 	.byte	0x0c
	.zero		1


	//   ....[5]....
        /*0264*/ 	.word	0x00002720
        /*0268*/ 	.word	0x000000ff
        /*026c*/ 	.word	0x00002c10
        /*0270*/ 	.short	0x0100
        /*0272*/ 	.byte	0x0c
	.zero		1


	//   ....[6]....
        /*0274*/ 	.word	0x00002830
        /*0278*/ 	.word	0x000000ff
        /*027c*/ 	.word	0x00002c10
        /*0280*/ 	.short	0x010a
        /*0282*/ 	.byte	0x0c
	.zero		1


	//   ....[7]....
        /*0284*/ 	.word	0x000028c0
        /*0288*/ 	.word	0x000000ff
        /*028c*/ 	.word	0x00002c10
        /*0290*/ 	.short	0x0108
        /*0292*/ 	.byte	0x0c
	.zero		1


	//   ....[8]....
        /*0294*/ 	.word	0x000028e0
        /*0298*/ 	.word	0x000000ff
        /*029c*/ 	.word	0x00000000
        /*02a0*/ 	.short	0x010a
        /*02a2*/ 	.byte	0x0e
	.zero		1


	//   ....[9]....
        /*02a4*/ 	.word	0x00003590
        /*02a8*/ 	.word	0x000000ff
        /*02ac*/ 	.word	0x00000000
        /*02b0*/ 	.short	0x010a
        /*02b2*/ 	.byte	0x0e
	.zero		1


	//   ....[10]....
        /*02b4*/ 	.word	0x00003730
        /*02b8*/ 	.word	0x000000ff
        /*02bc*/ 	.word	0x00002c00
        /*02c0*/ 	.short	0x0108
        /*02c2*/ 	.byte	0x0c
	.zero		1


	//   ....[11]....
        /*02c4*/ 	.word	0x00004190
        /*02c8*/ 	.word	0x000000ff
        /*02cc*/ 	.word	0x00002c08
        /*02d0*/ 	.short	0x0108
        /*02d2*/ 	.byte	0x0c
	.zero		1


	//   ....[12]....
        /*02d4*/ 	.word	0x00004bc0
        /*02d8*/ 	.word	0x000000ff
        /*02dc*/ 	.word	0x00002400
        /*02e0*/ 	.short	0x010a
        /*02e2*/ 	.byte	0x0c
	.zero		1


	//   ....[13]....
        /*02e4*/ 	.word	0x00004bf0
        /*02e8*/ 	.word	0x000000ff
        /*02ec*/ 	.word	0x00002c10
        /*02f0*/ 	.short	0x010a
        /*02f2*/ 	.byte	0x0c
	.zero		1


	//   ....[14]....
        /*02f4*/ 	.word	0x00004c20
        /*02f8*/ 	.word	0x000000ff
        /*02fc*/ 	.word	0x00000000
        /*0300*/ 	.short	0x010a
        /*0302*/ 	.byte	0x0e
	.zero		1


	//   ....[15]....
        /*0304*/ 	.word	0x00004c50
        /*0308*/ 	.word	0x000000ff
        /*030c*/ 	.word	0x00000000
        /*0310*/ 	.short	0x010a
        /*0312*/ 	.byte	0x0e
	.zero		1


	//----- nvinfo : EIATTR_NUM_MBARRIERS
	.align		4
.L_79:
        /*0314*/ 	.byte	0x03, 0x38
        /*0316*/ 	.short	0xffff


	//----- nvinfo : EIATTR_EXIT_INSTR_OFFSETS
	.align		4
        /*0318*/ 	.byte	0x04, 0x1c
        /*031a*/ 	.short	(.L_81 - .L_80)


	//   ....[0]....
.L_80:
        /*031c*/ 	.word	0x00004bb0


	//----- nvinfo : EIATTR_REQNTID
	.align		4
.L_81:
        /*0320*/ 	.byte	0x04, 0x10
        /*0322*/ 	.short	(.L_83 - .L_82)
.L_82:
        /*0324*/ 	.word	0x00000080
        /*0328*/ 	.word	0x00000001
        /*032c*/ 	.word	0x00000001


	//----- nvinfo : EIATTR_CRS_STACK_SIZE
	.align		4
.L_83:
        /*0330*/ 	.byte	0x04, 0x1e
        /*0332*/ 	.short	(.L_85 - .L_84)
.L_84:
        /*0334*/ 	.word	0x00000000


	//----- nvinfo : EIATTR_CBANK_PARAM_SIZE
	.align		4
.L_85:
        /*0338*/ 	.byte	0x03, 0x19
        /*033a*/ 	.short	0x0088


	//----- nvinfo : EIATTR_PARAM_CBANK
	.align		4
        /*033c*/ 	.byte	0x04, 0x0a
        /*033e*/ 	.short	(.L_87 - .L_86)
	.align		4
.L_86:
        /*0340*/ 	.word	index@(.nv.constant0.attn_fwd)
        /*0344*/ 	.short	0x0380
        /*0346*/ 	.short	0x0088


	//----- nvinfo : EIATTR_SW_WAR
	.align		4
.L_87:
        /*0348*/ 	.byte	0x04, 0x36
        /*034a*/ 	.short	(.L_89 - .L_88)
.L_88:
        /*034c*/ 	.word	0x00000008
.L_89:


//--------------------- .nv.compat                --------------------------
	.section	.nv.compat,"",@"SHT_CUDA_COMPAT_INFO"
	.align	4
        /*0000*/ 	.byte	0x02, 0x02, 0x02, 0x00, 0x02, 0x05, 0x05, 0x00, 0x02, 0x03, 0x00, 0x00, 0x02, 0x06, 0x01, 0x00


//--------------------- .nv.callgraph             --------------------------
	.section	.nv.callgraph,"",@"SHT_CUDA_CALLGRAPH"
	.align	4
	.sectionentsize	8
	.align		4
        /*0000*/ 	.word	0x00000000
	.align		4
        /*0004*/ 	.word	0xffffffff
	.align		4
        /*0008*/ 	.word	0x00000000
	.align		4
        /*000c*/ 	.word	0xfffffffe
	.align		4
        /*0010*/ 	.word	0x00000000
	.align		4
        /*0014*/ 	.word	0xfffffffd
	.align		4
        /*0018*/ 	.word	0x00000000
	.align		4
        /*001c*/ 	.word	0xfffffffc


//--------------------- .nv.constant4             --------------------------
	.section	.nv.constant4,"a",@progbits
	.align	8
	.align		8
.nv.constant4:
        /*0000*/ 	.dword	_$_str


//--------------------- .text.attn_fwd            --------------------------
	.section	.text.attn_fwd,"ax",@progbits
	.align	128
        .global         attn_fwd
        .type           attn_fwd,@function
        .size           attn_fwd,(.L_x_28 - attn_fwd)
        .other          attn_fwd,@"STO_CUDA_ENTRY STV_DEFAULT"
attn_fwd:
.text.attn_fwd:
[----:B------:R-:W0:Y:S01]  /*0000*/  LDC R1, c[0x0][0x37c] ;  /* 0x0000df00ff017b82 */ /* 0x000e220000000800 */
[----:B------:R-:W1:Y:S02]  /*0010*/  S2R R66, SR_TID.X ;  /* 0x0000000000427919 */ /* 0x000e640000002100 */
[----:B-1----:R-:W-:-:S13]  /*0020*/  ISETP.GE.U32.AND P0, PT, R66, 0x20, PT ;  /* 0x000000204200780c */ /* 0x002fda0003f06070 */
[----:B------:R-:W-:Y:S05]  /*0030*/  @P0 BRA `(.L_x_0) ;  /* 0x0000000000b80947 */ /* 0x000fea0003800000 */
[----:B------:R-:W1:Y:S01]  /*0040*/  S2UR UR6, SR_CgaCtaId ;  /* 0x00000000000679c3 */ /* 0x000e620000008800 */
[----:B------:R-:W-:Y:S01]  /*0050*/  NOP ;  /* 0x0000000000007918 */ /* 0x000fe20000000000 */
[----:B------:R-:W-:Y:S02]  /*0060*/  UMOV UR4, 0x40 ;  /* 0x0000004000047882 */ /* 0x000fe40000000000 */
[----:B-1----:R-:W-:-:S09]  /*0070*/  ULEA UR4, UR6, UR4, 0x18 ;  /* 0x0000000406047291 */ /* 0x002fd2000f8ec0ff */
[----:B------:R-:W1:Y:S01]  /*0080*/  LDS.U8 R0, [UR4] ;  /* 0x00000004ff007984 */ /* 0x000e620008000000 */
[----:B------:R-:W-:Y:S02]  /*0090*/  UMOV UR4, 0x400 ;  /* 0x0000040000047882 */ /* 0x000fe40000000000 */
[----:B------:R-:W-:Y:S01]  /*00a0*/  ULEA UR4, UR6, UR4, 0x18 ;  /* 0x0000000406047291 */ /* 0x000fe2000f8ec0ff */
[----:B-1----:R-:W-:-:S13]  /*00b0*/  ISETP.NE.AND P1, PT, R0, RZ, PT ;  /* 0x000000ff0000720c */ /* 0x002fda0003f25270 */
[----:B------:R-:W-:Y:S05]  /*00c0*/  @P1 BRA `(.L_x_1) ;  /* 0x00000000007c1947 */ /* 0x000fea0003800000 */
[----:B------:R-:W-:-:S13]  /*00d0*/  ELECT P1, URZ, PT ;  /* 0x0000000000ff782f */ /* 0x000fda0003820000 */
[----:B------:R-:W-:Y:S05]  /*00e0*/  @!P1 BRA `(.L_x_2) ;  /* 0x0000000000849947 */ /* 0x000fea0003800000 */
[----:B------:R-:W-:Y:S01]  /*00f0*/  UMOV UR5, 0x2 ;  /* 0x0000000200057882 */ /* 0x000fe20000000000 */
[----:B------:R-:W-:Y:S01]  /*0100*/  HFMA2 R4, -RZ, RZ, 0, 5.9604644775390625e-08 ;  /* 0x00000001ff047431 */ /* 0x000fe200000001ff */
[----:B------:R-:W-:-:S03]  /*0110*/  MOV R5, 0x3 ;  /* 0x0000000300057802 */ /* 0x000fc60000000f00 */
[----:B------:R-:W-:Y:S04]  /*0120*/  DEPBAR.LE SB1, 0x36 ;  /* 0x00009d800000791a */ /* 0x000fe80000000000 */
[----:B------:R-:W1:Y:S02]  /*0130*/  UTCATOMSWS.FIND_AND_SET.ALIGN UP0, UR5, UR5 ;  /* 0x00000005000575e3 */ /* 0x000e640008000800 */
[----:B-1----:R-:W-:-:S04]  /*0140*/  PLOP3.LUT P1, PT, PT, PT, UP0, 0x80, 0x8 ;  /* 0x000000000008781c */ /* 0x002fc80003f2f008 */
[----:B------:R-:W-:-:S04]  /*0150*/  SEL R0, RZ, 0xffffffff, !P1 ;  /* 0xffffffffff007807 */ /* 0x000fc80004800000 */
[----:B------:R-:W-:Y:S02]  /*0160*/  ISETP.NE.AND P1, PT, R0, RZ, PT ;  /* 0x000000ff0000720c */ /* 0x000fe40003f25270 */
[----:B------:R-:W-:-:S11]  /*0170*/  MOV R0, UR5 ;  /* 0x0000000500007c02 */ /* 0x000fd60008000f00 */
[----:B------:R-:W-:Y:S05]  /*0180*/  @P1 BRA `(.L_x_3) ;  /* 0x0000000000241947 */ /* 0x000fea0003800000 */
.L_x_4:
[----:B------:R-:W-:Y:S05]  /*0190*/  NANOSLEEP 0x64 ;  /* 0x000000640000795d */ /* 0x000fea0003800000 */
[----:B------:R-:W-:-:S05]  /*01a0*/  UMOV UR5, 0x2 ;  /* 0x0000000200057882 */ /* 0x000fca0000000000 */
[----:B------:R-:W-:Y:S04]  /*01b0*/  DEPBAR.LE SB1, 0x36 ;  /* 0x00009d800000791a */ /* 0x000fe80000000000 */
[----:B------:R-:W1:Y:S02]  /*01c0*/  UTCATOMSWS.FIND_AND_SET.ALIGN UP0, UR5, UR5 ;  /* 0x00000005000575e3 */ /* 0x000e640008000800 */
[----:B-1----:R-:W-:-:S04]  /*01d0*/  PLOP3.LUT P1, PT, PT, PT, UP0, 0x80, 0x8 ;  /* 0x000000000008781c */ /* 0x002fc80003f2f008 */
[----:B------:R-:W-:-:S04]  /*01e0*/  SEL R0, RZ, 0xffffffff, !P1 ;  /* 0xffffffffff007807 */ /* 0x000fc80004800000 */
[----:B------:R-:W-:Y:S02]  /*01f0*/  ISETP.NE.AND P1, PT, R0, RZ, PT ;  /* 0x000000ff0000720c */ /* 0x000fe40003f25270 */
[----:B------:R-:W-:-:S11]  /*0200*/  MOV R0, UR5 ;  /* 0x0000000500007c02 */ /* 0x000fd60008000f00 */
[----:B------:R-:W-:Y:S05]  /*0210*/  @!P1 BRA `(.L_x_4) ;  /* 0xfffffffc00dc9947 */ /* 0x000fea000383ffff */
.L_x_3:
[----:B------:R-:W-:Y:S01]  /*0220*/  IADD3 R3, PT, PT, R0, 0x10, RZ ;  /* 0x0000001000037810 */ /* 0x000fe20007ffe0ff */
[----:B------:R-:W-:Y:S01]  /*0230*/  UMOV UR5, 0x50 ;  /* 0x0000005000057882 */ /* 0x000fe20000000000 */
[----:B------:R-:W-:Y:S01]  /*0240*/  SHF.L.U32 R2, R5, R0, RZ ;  /* 0x0000000005027219 */ /* 0x000fe200000006ff */
[----:B------:R-:W-:Y:S01]  /*0250*/  ULEA UR5, UR6, UR5, 0x18 ;  /* 0x0000000506057291 */ /* 0x000fe2000f8ec0ff */
[----:B------:R-:W-:Y:S02]  /*0260*/  SHF.L.U32 R3, R4, R3, RZ ;  /* 0x0000000304037219 */ /* 0x000fe400000006ff */
[----:B------:R-:W-:Y:S02]  /*0270*/  SHF.L.U32 R0, R0, 0x5, RZ ;  /* 0x0000000500007819 */ /* 0x000fe400000006ff */
[----:B------:R-:W-:-:S05]  /*0280*/  LOP3.LUT R2, R3, R2, RZ, 0xfc, !PT ;  /* 0x0000000203027212 */ /* 0x000fca00078efcff */
[----:B------:R1:W-:Y:S04]  /*0290*/  ATOMS.OR RZ, [UR5], R2 ;  /* 0x00000002ffff798c */ /* 0x0003e8000b000005 */
[----:B------:R1:W-:Y:S01]  /*02a0*/  STS [UR4], R0 ;  /* 0x00000000ff007988 */ /* 0x0003e20008000804 */
[----:B------:R-:W-:Y:S05]  /*02b0*/  BRA `(.L_x_2) ;  /* 0x0000000000107947 */ /* 0x000fea0003800000 */
.L_x_1:
[----:B------:R-:W-:Y:S02]  /*02c0*/  MOV R0, 0xffffffff ;  /* 0xffffffff00007802 */ /* 0x000fe40000000f00 */
[----:B------:R-:W-:-:S03]  /*02d0*/  MOV R2, 0x300 ;  /* 0x0000030000027802 */ /* 0x000fc60000000f00 */
[----:B------:R1:W-:Y:S04]  /*02e0*/  STS [UR4], R0 ;  /* 0x00000000ff007988 */ /* 0x0003e80008000804 */
[----:B01----:R-:W-:Y:S05]  /*02f0*/  CALL.REL.NOINC `($__internal_1_$__cuda_sm10x_tcgen05_guardrail_trap_phase_invalid_during_alloc) ;  /* 0x00000048006c7944 */ /* 0x003fea0003c00000 */
.L_x_2:
[----:B------:R-:W-:Y:S05]  /*0300*/  WARPSYNC.ALL ;  /* 0x0000000000007948 */ /* 0x000fea0003800000 */
[----:B------:R-:W-:Y:S01]  /*0310*/  NOP ;  /* 0x0000000000007918 */ /* 0x000fe20000000000 */
.L_x_0:
[----:B------:R-:W2:Y:S01]  /*0320*/  S2R R3, SR_CTAID.X ;  /* 0x0000000000037919 */ /* 0x000ea20000002500 */
[----:B------:R-:W3:Y:S01]  /*0330*/  S2UR UR9, SR_CTAID.Y ;  /* 0x00000000000979c3 */ /* 0x000ee20000002600 */
[----:B------:R-:W3:Y:S01]  /*0340*/  LDCU.64 UR4, c[0x0][0x3b0] ;  /* 0x00007600ff0477ac */ /* 0x000ee20008000a00 */
[----:B-1----:R-:W-:Y:S01]  /*0350*/  LOP3.LUT R0, R66, 0x7f, RZ, 0xc0, !PT ;  /* 0x0000007f42007812 */ /* 0x002fe200078ec0ff */
[----:B------:R-:W-:Y:S01]  /*0360*/  UMOV UR12, 0x400 ;  /* 0x00000400000c7882 */ /* 0x000fe20000000000 */
[----:B------:R-:W1:Y:S04]  /*0370*/  LDCU.64 UR26, c[0x0][0x358] ;  /* 0x00006b00ff1a77ac */ /* 0x000e680008000a00 */
[----:B------:R-:W4:Y:S08]  /*0380*/  LDC.64 R4, c[0x0][0x380] ;  /* 0x0000e000ff047b82 */ /* 0x000f300000000a00 */
[----:B------:R-:W0:Y:S08]  /*0390*/  LDC R47, c[0x0][0x3b8] ;  /* 0x0000ee00ff2f7b82 */ /* 0x000e300000000800 */
[----:B------:R-:W0:Y:S01]  /*03a0*/  S2UR UR6, SR_CgaCtaId ;  /* 0x00000000000679c3 */ /* 0x000e220000008800 */
[----:B---3--:R-:W-:-:S04]  /*03b0*/  UIMAD UR4, UR9, UR4, URZ ;  /* 0x00000004090472a4 */ /* 0x008fc8000f8e02ff */
[----:B------:R-:W-:Y:S01]  /*03c0*/  USHF.L.U32 UR7, UR4, 0x1, URZ ;  /* 0x0000000104077899 */ /* 0x000fe200080006ff */
[----:B--2---:R-:W-:-:S05]  /*03d0*/  LEA R0, R3, R0, 0x7 ;  /* 0x0000000003007211 */ /* 0x004fca00078e38ff */
[----:B------:R-:W-:Y:S01]  /*03e0*/  IMAD R2, R0, UR5, RZ ;  /* 0x0000000500027c24 */ /* 0x000fe2000f8e02ff */
[----:B------:R-:W-:Y:S01]  /*03f0*/  UIMAD.WIDE UR4, UR4, 0x2, URZ ;  /* 0x00000002040478a5 */ /* 0x000fe2000f8e02ff */
[----:B0-----:R-:W-:-:S03]  /*0400*/  IMAD R57, R47, 0x22, RZ ;  /* 0x000000222f397824 */ /* 0x001fc600078e02ff */
[C---:B------:R-:W-:Y:S01]  /*0410*/  SHF.L.U32 R61, R2.reuse, 0x1, RZ ;  /* 0x00000001023d7819 */ /* 0x040fe200000006ff */
[----:B------:R-:W-:Y:S01]  /*0420*/  IMAD.HI R2, R2, 0x2, RZ ;  /* 0x0000000202027827 */ /* 0x000fe200078e02ff */
[----:B------:R-:W-:Y:S02]  /*0430*/  SHF.L.U32 R11, R47, 0x3, RZ ;  /* 0x000000032f0b7819 */ /* 0x000fe400000006ff */
[----:B----4-:R-:W-:Y:S01]  /*0440*/  IADD3 R60, P1, P2, R61, UR7, R4 ;  /* 0x000000073d3c7c10 */ /* 0x010fe2000fa3e004 */
[C---:B------:R-:W-:Y:S01]  /*0450*/  IMAD R59, R47.reuse, 0x24, RZ ;  /* 0x000000242f3b7824 */ /* 0x040fe200078e02ff */
[C---:B------:R-:W-:Y:S01]  /*0460*/  SHF.L.U32 R55, R47.reuse, 0x4, RZ ;  /* 0x000000042f377819 */ /* 0x040fe200000006ff */
[C---:B------:R-:W-:Y:S01]  /*0470*/  IMAD R15, R47.reuse, 0xc, RZ ;  /* 0x0000000c2f0f7824 */ /* 0x040fe200078e02ff */
[----:B------:R-:W-:Y:S01]  /*0480*/  IADD3.X R61, PT, PT, R2, UR5, R5, P1, P2 ;  /* 0x00000005023d7c10 */ /* 0x000fe20008fe4405 */
[----:B------:R-:W-:Y:S01]  /*0490*/  BAR.SYNC.DEFER_BLOCKING 0x0 ;  /* 0x0000000000007b1d */ /* 0x000fe20000010000 */
[C---:B------:R-:W-:Y:S01]  /*04a0*/  IMAD R85, R47.reuse, 0x18, RZ ;  /* 0x000000182f557824 */ /* 0x040fe200078e02ff */
[CC--:B------:R-:W-:Y:S01]  /*04b0*/  LEA R58, P6, R47.reuse, R60.reuse, 0x4 ;  /* 0x0000003c2f3a7211 */ /* 0x0c0fe200078c20ff */
[----:B------:R-:W-:Y:S01]  /*04c0*/  ULEA UR12, UR6, UR12, 0x18 ;  /* 0x0000000c060c7291 */ /* 0x000fe2000f8ec0ff */
[CC--:B------:R-:W-:Y:S01]  /*04d0*/  LEA R56, P5, R47.reuse, R60.reuse, 0x5 ;  /* 0x0000003c2f387211 */ /* 0x0c0fe200078a28ff */
[----:B------:R-:W-:Y:S01]  /*04e0*/  IMAD R9, R47, 0x6, RZ ;  /* 0x000000062f097824 */ /* 0x000fe200078e02ff */
[-C--:B------:R-:W-:Y:S01]  /*04f0*/  IADD3 R4, P3, PT, R57, R60.reuse, RZ ;  /* 0x0000003c39047210 */ /* 0x080fe20007f7e0ff */
[----:B------:R-:W-:Y:S01]  /*0500*/  IMAD R93, R47, 0x30, RZ ;  /* 0x000000302f5d7824 */ /* 0x000fe200078e02ff */
[-C--:B------:R-:W-:Y:S01]  /*0510*/  IADD3 R6, P2, PT, R59, R60.reuse, RZ ;  /* 0x0000003c3b067210 */ /* 0x080fe20007f5e0ff */
[----:B------:R-:W-:Y:S01]  /*0520*/  IMAD R27, R47, 0xa, RZ ;  /* 0x0000000a2f1b7824 */ /* 0x000fe200078e02ff */
[-C--:B------:R-:W-:Y:S01]  /*0530*/  LEA.HI.X.SX32 R59, R11, R61.reuse, 0x1, P6 ;  /* 0x0000003d0b3b7211 */ /* 0x080fe200030f0eff */
[----:B------:R-:W-:Y:S01]  /*0540*/  IMAD R33, R47, 0xe, RZ ;  /* 0x0000000e2f217824 */ /* 0x000fe200078e02ff */
[----:B------:R-:W-:Y:S01]  /*0550*/  LEA.HI.X.SX32 R57, R55, R61, 0x1, P5 ;  /* 0x0000003d37397211 */ /* 0x000fe200028f0eff */
[----:B------:R-:W-:Y:S01]  /*0560*/  IMAD R7, R47, 0x12, RZ ;  /* 0x000000122f077824 */ /* 0x000fe200078e02ff */
[-C--:B------:R-:W-:Y:S01]  /*0570*/  IADD3 R8, P6, PT, R15, R60.reuse, RZ ;  /* 0x0000003c0f087210 */ /* 0x080fe20007fde0ff */
[----:B------:R-:W-:Y:S01]  /*0580*/  IMAD R37, R47, 0x14, RZ ;  /* 0x000000142f257824 */ /* 0x000fe200078e02ff */
[-C--:B------:R-:W-:Y:S01]  /*0590*/  IADD3 R10, P5, PT, R85, R60.reuse, RZ ;  /* 0x0000003c550a7210 */ /* 0x080fe20007fbe0ff */
[C---:B------:R-:W-:Y:S01]  /*05a0*/  IMAD R41, R47.reuse, 0x16, RZ ;  /* 0x000000162f297824 */ /* 0x040fe200078e02ff */
[C---:B------:R-:W-:Y:S01]  /*05b0*/  SHF.L.U32 R17, R47.reuse, 0x1, RZ ;  /* 0x000000012f117819 */ /* 0x040fe200000006ff */
[----:B------:R-:W-:Y:S01]  /*05c0*/  IMAD R29, R47, 0xb, RZ ;  /* 0x0000000b2f1d7824 */ /* 0x000fe200078e02ff */
[-C--:B------:R-:W-:Y:S01]  /*05d0*/  IADD3 R54, P1, PT, R9, R60.reuse, RZ ;  /* 0x0000003c09367210 */ /* 0x080fe20007f3e0ff */
[C---:B------:R-:W-:Y:S01]  /*05e0*/  IMAD R49, R47.reuse, 0x1a, RZ ;  /* 0x0000001a2f317824 */ /* 0x040fe200078e02ff */
[C---:B------:R-:W-:Y:S01]  /*05f0*/  LEA R3, R47.reuse, R47, 0x1 ;  /* 0x0000002f2f037211 */ /* 0x040fe200078e08ff */
[----:B------:R-:W-:Y:S01]  /*0600*/  IMAD R51, R47, 0x1c, RZ ;  /* 0x0000001c2f337824 */ /* 0x000fe200078e02ff */
[-C--:B------:R-:W-:Y:S01]  /*0610*/  LEA.HI.X.SX32 R9, R9, R61.reuse, 0x1, P6 ;  /* 0x0000003d09097211 */ /* 0x080fe200030f0eff */
[----:B------:R-:W0:Y:S01]  /*0620*/  LDS R64, [UR12] ;  /* 0x0000000cff407984 */ /* 0x000e220008000800 */
[----:B------:R-:W-:Y:S01]  /*0630*/  LEA.HI.X.SX32 R11, R15, R61, 0x1, P5 ;  /* 0x0000003d0f0b7211 */ /* 0x000fe200028f0eff */
[----:B------:R-:W-:Y:S01]  /*0640*/  IMAD R63, R47, 0x1e, RZ ;  /* 0x0000001e2f3f7824 */ /* 0x000fe200078e02ff */
[-C--:B------:R-:W-:Y:S01]  /*0650*/  IADD3 R2, P4, PT, R93, R60.reuse, RZ ;  /* 0x0000003c5d027210 */ /* 0x080fe20007f9e0ff */
[----:B------:R-:W-:Y:S01]  /*0660*/  BAR.SYNC.DEFER_BLOCKING 0x0 ;  /* 0x0000000000007b1d */ /* 0x000fe20000010000 */
[----:B------:R-:W-:-:S02]  /*0670*/  IADD3 R14, P6, PT, R17, R60, RZ ;  /* 0x0000003c110e7210 */ /* 0x000fc40007fde0ff */
[-C--:B------:R-:W-:Y:S02]  /*0680*/  LEA R16, P5, R47, R60.reuse, 0x2 ;  /* 0x0000003c2f107211 */ /* 0x080fe400078a10ff */
[-C--:B------:R-:W-:Y:S01]  /*0690*/  LEA.HI.X.SX32 R55, R3, R61.reuse, 0x1, P1 ;  /* 0x0000003d03377211 */ /* 0x080fe200008f0eff */
[----:B------:R-:W-:Y:S01]  /*06a0*/  IMAD R31, R47, 0xd, RZ ;  /* 0x0000000d2f1f7824 */ /* 0x000fe200078e02ff */
[-C--:B------:R-:W-:Y:S01]  /*06b0*/  LEA.HI.X.SX32 R3, R85, R61.reuse, 0x1, P4 ;  /* 0x0000003d55037211 */ /* 0x080fe200020f0eff */
[C---:B------:R-:W-:Y:S01]  /*06c0*/  IMAD R87, R47.reuse, 0x26, RZ ;  /* 0x000000262f577824 */ /* 0x040fe200078e02ff */
[CC--:B------:R-:W-:Y:S01]  /*06d0*/  LEA.HI.X.SX32 R15, R47.reuse, R61.reuse, 0x1, P6 ;  /* 0x0000003d2f0f7211 */ /* 0x0c0fe200030f0eff */
[----:B------:R-:W-:Y:S01]  /*06e0*/  IMAD R89, R47, 0x28, RZ ;  /* 0x000000282f597824 */ /* 0x000fe200078e02ff */
[----:B------:R-:W-:Y:S01]  /*06f0*/  LEA.HI.X.SX32 R17, R17, R61, 0x1, P5 ;  /* 0x0000003d11117211 */ /* 0x000fe200028f0eff */
[C---:B------:R-:W-:Y:S01]  /*0700*/  IMAD R91, R47.reuse, 0x2a, RZ ;  /* 0x0000002a2f5b7824 */ /* 0x040fe200078e02ff */
[C---:B------:R-:W-:Y:S01]  /*0710*/  SHF.L.U32 R19, R47.reuse, 0x2, RZ ;  /* 0x000000022f137819 */ /* 0x040fe200000006ff */
[C---:B------:R-:W-:Y:S01]  /*0720*/  IMAD R83, R47.reuse, 0x2c, RZ ;  /* 0x0000002c2f537824 */ /* 0x040fe200078e02ff */
[CC--:B------:R-:W-:Y:S01]  /*0730*/  LEA R21, R47.reuse, R47.reuse, 0x2 ;  /* 0x0000002f2f157211 */ /* 0x0c0fe200078e10ff */
[C---:B------:R-:W-:Y:S01]  /*0740*/  IMAD R81, R47.reuse, 0x2e, RZ ;  /* 0x0000002e2f517824 */ /* 0x040fe200078e02ff */
[C---:B------:R-:W-:Y:S01]  /*0750*/  LEA R23, R47.reuse, -R47, 0x3 ;  /* 0x8000002f2f177211 */ /* 0x040fe200078e18ff */
[C---:B------:R-:W-:Y:S01]  /*0760*/  IMAD R79, R47.reuse, 0x32, RZ ;  /* 0x000000322f4f7824 */ /* 0x040fe200078e02ff */
        /* <DEDUP_REMOVED lines=8> */
[-C--:B------:R-:W-:Y:S01]  /*07f0*/  LEA.HI.X.SX32 R21, R21, R61.reuse, 0x1, P6 ;  /* 0x0000003d15157211 */ /* 0x080fe200030f0eff */
[----:B------:R-:W-:Y:S01]  /*0800*/  IMAD R77, R47, 0x34, RZ ;  /* 0x000000342f4d7824 */ /* 0x000fe200078e02ff */
[----:B------:R-:W-:Y:S01]  /*0810*/  LEA.HI.X.SX32 R23, R23, R61, 0x1, P5 ;  /* 0x0000003d17177211 */ /* 0x000fe200028f0eff */
[C---:B------:R-:W-:Y:S01]  /*0820*/  IMAD R75, R47.reuse, 0x36, RZ ;  /* 0x000000362f4b7824 */ /* 0x040fe200078e02ff */
[C---:B------:R-:W-:Y:S01]  /*0830*/  LEA R25, R47.reuse, R47, 0x3 ;  /* 0x0000002f2f197211 */ /* 0x040fe200078e18ff */
[----:B------:R-:W-:Y:S01]  /*0840*/  IMAD R73, R47, 0x38, RZ ;  /* 0x000000382f497824 */ /* 0x000fe200078e02ff */
[-C--:B------:R-:W-:Y:S01]  /*0850*/  IADD3 R24, P4, PT, R7, R60.reuse, RZ ;  /* 0x0000003c07187210 */ /* 0x080fe20007f9e0ff */
[----:B------:R-:W-:Y:S01]  /*0860*/  IMAD R71, R47, 0x3a, RZ ;  /* 0x0000003a2f477824 */ /* 0x000fe200078e02ff */
[-C--:B------:R-:W-:Y:S01]  /*0870*/  IADD3 R26, P6, PT, R37, R60.reuse, RZ ;  /* 0x0000003c251a7210 */ /* 0x080fe20007fde0ff */
[----:B------:R-:W-:Y:S01]  /*0880*/  IMAD R69, R47, 0x3c, RZ ;  /* 0x0000003c2f457824 */ /* 0x000fe200078e02ff */
[----:B------:R-:W-:Y:S01]  /*0890*/  IADD3 R28, P5, PT, R41, R60, RZ ;  /* 0x0000003c291c7210 */ /* 0x000fe20007fbe0ff */
[----:B------:R-:W-:Y:S01]  /*08a0*/  IMAD R65, R47, 0x3e, RZ ;  /* 0x0000003e2f417824 */ /* 0x000fe200078e02ff */
[-C--:B------:R-:W-:Y:S01]  /*08b0*/  LEA.HI.X.SX32 R25, R25, R61.reuse, 0x1, P4 ;  /* 0x0000003d19197211 */ /* 0x080fe200020f0eff */
[----:B-1----:R-:W5:Y:S01]  /*08c0*/  LDG.E.U16 R67, desc[UR26][R60.64] ;  /* 0x0000001a3c437981 */ /* 0x002f62000c1e1500 */
[-C--:B------:R-:W-:Y:S01]  /*08d0*/  LEA.HI.X.SX32 R27, R27, R61.reuse, 0x1, P6 ;  /* 0x0000003d1b1b7211 */ /* 0x080fe200030f0eff */
[----:B------:R-:W-:Y:S01]  /*08e0*/  IMAD R53, R47, 0x1b, RZ ;  /* 0x0000001b2f357824 */ /* 0x000fe200078e02ff */
[----:B------:R-:W-:Y:S01]  /*08f0*/  LEA.HI.X.SX32 R29, R29, R61, 0x1, P5 ;  /* 0x0000003d1d1d7211 */ /* 0x000fe200028f0eff */
[----:B------:R-:W1:Y:S01]  /*0900*/  LDCU UR4, c[0x0][0x3c8] ;  /* 0x00007900ff0477ac */ /* 0x000e620008000800 */
[CC--:B------:R-:W-:Y:S01]  /*0910*/  LEA R35, R47.reuse, -R47.reuse, 0x4 ;  /* 0x8000002f2f237211 */ /* 0x0c0fe200078e20ff */
[----:B------:R-:W5:Y:S01]  /*0920*/  LDG.E.U16 R8, desc[UR26][R8.64] ;  /* 0x0000001a08087981 */ /* 0x000f62000c1e1500 */
[----:B------:R-:W-:-:S02]  /*0930*/  LEA R5, R47, R47, 0x4 ;  /* 0x0000002f2f057211 */ /* 0x000fc400078e20ff */
[-C--:B------:R-:W-:Y:S01]  /*0940*/  IADD3 R30, P4, PT, R49, R60.reuse, RZ ;  /* 0x0000003c311e7210 */ /* 0x080fe20007f9e0ff */
[----:B------:R-:W5:Y:S01]  /*0950*/  LDG.E.U16 R10, desc[UR26][R10.64] ;  /* 0x0000001a0a0a7981 */ /* 0x000f62000c1e1500 */
[-C--:B------:R-:W-:Y:S02]  /*0960*/  IADD3 R32, P6, PT, R51, R60.reuse, RZ ;  /* 0x0000003c33207210 */ /* 0x080fe40007fde0ff */
[----:B------:R-:W-:Y:S01]  /*0970*/  IADD3 R34, P5, PT, R63, R60, RZ ;  /* 0x0000003c3f227210 */ /* 0x000fe20007fbe0ff */
[----:B------:R-:W5:Y:S01]  /*0980*/  LDG.E.U16 R14, desc[UR26][R14.64] ;  /* 0x0000001a0e0e7981 */ /* 0x000f62000c1e1500 */
[-C--:B------:R-:W-:Y:S02]  /*0990*/  LEA.HI.X.SX32 R31, R31, R61.reuse, 0x1, P4 ;  /* 0x0000003d1f1f7211 */ /* 0x080fe400020f0eff */
[-C--:B------:R-:W-:Y:S01]  /*09a0*/  LEA.HI.X.SX32 R33, R33, R61.reuse, 0x1, P6 ;  /* 0x0000003d21217211 */ /* 0x080fe200030f0eff */
[----:B------:R-:W5:Y:S01]  /*09b0*/  LDG.E.U16 R16, desc[UR26][R16.64] ;  /* 0x0000001a10107981 */ /* 0x000f62000c1e1500 */
[----:B------:R-:W-:-:S02]  /*09c0*/  LEA.HI.X.SX32 R35, R35, R61, 0x1, P5 ;  /* 0x0000003d23237211 */ /* 0x000fc400028f0eff */
[----:B------:R-:W-:Y:S01]  /*09d0*/  LEA.HI.X.SX32 R5, R5, R61, 0x1, P3 ;  /* 0x0000003d05057211 */ /* 0x000fe200018f0eff */
[----:B------:R-:W5:Y:S01]  /*09e0*/  LDG.E.U16 R68, desc[UR26][R58.64] ;  /* 0x0000001a3a447981 */ /* 0x000f62000c1e1500 */
[-C--:B------:R-:W-:Y:S02]  /*09f0*/  IADD3 R12, P1, PT, R87, R60.reuse, RZ ;  /* 0x0000003c570c7210 */ /* 0x080fe40007f3e0ff */
[-C--:B------:R-:W-:Y:S01]  /*0a00*/  IADD3 R36, P4, PT, R89, R60.reuse, RZ ;  /* 0x0000003c59247210 */ /* 0x080fe20007f9e0ff */
[----:B------:R2:W5:Y:S01]  /*0a10*/  LDG.E.U16 R9, desc[UR26][R4.64] ;  /* 0x0000001a04097981 */ /* 0x000562000c1e1500 */
[-C--:B------:R-:W-:Y:S02]  /*0a20*/  IADD3 R38, P6, PT, R91, R60.reuse, RZ ;  /* 0x0000003c5b267210 */ /* 0x080fe40007fde0ff */
[-C--:B------:R-:W-:Y:S01]  /*0a30*/  IADD3 R40, P5, PT, R83, R60.reuse, RZ ;  /* 0x0000003c53287210 */ /* 0x080fe20007fbe0ff */
[----:B------:R-:W5:Y:S01]  /*0a40*/  LDG.E.U16 R56, desc[UR26][R56.64] ;  /* 0x0000001a38387981 */ /* 0x000f62000c1e1500 */
[----:B------:R-:W-:-:S02]  /*0a50*/  IADD3 R42, P3, PT, R81, R60, RZ ;  /* 0x0000003c512a7210 */ /* 0x000fc40007f7e0ff */
[-C--:B------:R-:W-:Y:S01]  /*0a60*/  LEA.HI.X.SX32 R7, R7, R61.reuse, 0x1, P2 ;  /* 0x0000003d07077211 */ /* 0x080fe200010f0eff */
[----:B------:R-:W5:Y:S01]  /*0a70*/  LDG.E.U16 R54, desc[UR26][R54.64] ;  /* 0x0000001a36367981 */ /* 0x000f62000c1e1500 */
[----:B------:R-:W-:Y:S01]  /*0a80*/  IADD3 R44, P2, PT, R79, R60, RZ ;  /* 0x0000003c4f2c7210 */ /* 0x000fe20007f5e0ff */
[----:B--2---:R-:W2:Y:S01]  /*0a90*/  LDC.64 R4, c[0x0][0x388] ;  /* 0x0000e200ff047b82 */ /* 0x004ea20000000a00 */
[-C--:B------:R-:W-:Y:S01]  /*0aa0*/  LEA.HI.X.SX32 R13, R13, R61.reuse, 0x1, P1 ;  /* 0x0000003d0d0d7211 */ /* 0x080fe200008f0eff */
        /* <DEDUP_REMOVED lines=14> */
[----:B------:R-:W-:Y:S01]  /*0b90*/  LEA.HI.X.SX32 R45, R45, R61, 0x1, P2 ;  /* 0x0000003d2d2d7211 */ /* 0x000fe200010f0eff */
[----:B------:R-:W5:Y:S01]  /*0ba0*/  LDG.E.U16 R20, desc[UR26][R20.64] ;  /* 0x0000001a14147981 */ /* 0x000f62000c1e1500 */
[----:B------:R-:W-:Y:S01]  /*0bb0*/  IADD3 R60, P2, PT, R65, R60, RZ ;  /* 0x0000003c413c7210 */ /* 0x000fe20007f5e0ff */
[C---:B------:R-:W-:Y:S01]  /*0bc0*/  IMAD R65, R47.reuse, 0x1d, RZ ;  /* 0x0000001d2f417824 */ /* 0x040fe200078e02ff */
[----:B------:R-:W-:Y:S01]  /*0bd0*/  LEA R69, R47, -R47, 0x5 ;  /* 0x8000002f2f457211 */ /* 0x000fe200078e28ff */
[----:B------:R-:W5:Y:S01]  /*0be0*/  LDG.E.U16 R22, desc[UR26][R22.64] ;  /* 0x0000001a16167981 */ /* 0x000f62000c1e1500 */
[-C--:B------:R-:W-:Y:S02]  /*0bf0*/  LEA.HI.X.SX32 R47, R49, R61.reuse, 0x1, P1 ;  /* 0x0000003d312f7211 */ /* 0x080fe400008f0eff */
[-C--:B------:R-:W-:Y:S01]  /*0c00*/  LEA.HI.X.SX32 R49, R53, R61.reuse, 0x1, P4 ;  /* 0x0000003d35317211 */ /* 0x080fe200020f0eff */
[----:B------:R-:W5:Y:S01]  /*0c10*/  LDG.E.U16 R24, desc[UR26][R24.64] ;  /* 0x0000001a18187981 */ /* 0x000f62000c1e1500 */
[----:B------:R-:W-:-:S02]  /*0c20*/  LEA.HI.X.SX32 R51, R51, R61, 0x1, P6 ;  /* 0x0000003d33337211 */ /* 0x000fc400030f0eff */
[-C--:B------:R-:W-:Y:S01]  /*0c30*/  LEA.HI.X.SX32 R53, R65, R61.reuse, 0x1, P5 ;  /* 0x0000003d41357211 */ /* 0x080fe200028f0eff */
[----:B------:R-:W5:Y:S01]  /*0c40*/  LDG.E.U16 R26, desc[UR26][R26.64] ;  /* 0x0000001a1a1a7981 */ /* 0x000f62000c1e1500 */
[-C--:B------:R-:W-:Y:S02]  /*0c50*/  LEA.HI.X.SX32 R63, R63, R61.reuse, 0x1, P3 ;  /* 0x0000003d3f3f7211 */ /* 0x080fe400018f0eff */
[----:B------:R-:W-:Y:S01]  /*0c60*/  LEA.HI.X.SX32 R61, R69, R61, 0x1, P2 ;  /* 0x0000003d453d7211 */ /* 0x000fe200010f0eff */
[----:B------:R-:W5:Y:S04]  /*0c70*/  LDG.E.U16 R28, desc[UR26][R28.64] ;  /* 0x0000001a1c1c7981 */ /* 0x000f68000c1e1500 */
[----:B------:R4:W5:Y:S01]  /*0c80*/  LDG.E.U16 R69, desc[UR26][R2.64] ;  /* 0x0000001a02457981 */ /* 0x000962000c1e1500 */
[----:B---3--:R-:W-:-:S02]  /*0c90*/  SHF.R.U32.HI R38, RZ, 0x5, R66 ;  /* 0x00000005ff267819 */ /* 0x008fc40000011642 */
[----:B------:R-:W-:Y:S01]  /*0ca0*/  LOP3.LUT R7, R66, 0x1f, RZ, 0xc0, !PT ;  /* 0x0000001f42077812 */ /* 0x000fe200078ec0ff */
[----:B------:R3:W5:Y:S01]  /*0cb0*/  LDG.E.U16 R15, desc[UR26][R62.64] ;  /* 0x0000001a3e0f7981 */ /* 0x000762000c1e1500 */
[----:B------:R-:W-:Y:S02]  /*0cc0*/  SHF.R.U32.HI R13, RZ, 0x5, R66 ;  /* 0x00000005ff0d7819 */ /* 0x000fe40000011642 */
[----:B0-----:R-:W-:Y:S01]  /*0cd0*/  R2UR UR32, R64 ;  /* 0x00000000402072ca */ /* 0x001fe200000e0000 */
[----:B------:R0:W5:Y:S01]  /*0ce0*/  LDG.E.U16 R17, desc[UR26][R60.64] ;  /* 0x0000001a3c117981 */ /* 0x000162000c1e1500 */
[----:B----4-:R-:W4:Y:S01]  /*0cf0*/  LDC.64 R2, c[0x0][0x3c0] ;  /* 0x0000f000ff027b82 */ /* 0x010f220000000a00 */
[----:B------:R-:W-:Y:S01]  /*0d00*/  SGXT.U32 R38, R38, 0x2 ;  /* 0x000000022626781a */ /* 0x000fe20000000000 */
[----:B-1----:R-:W-:Y:S01]  /*0d10*/  IMAD R11, R7, UR4, RZ ;  /* 0x00000004070b7c24 */ /* 0x002fe2000f8e02ff */
[----:B------:R-:W-:Y:S01]  /*0d20*/  R2UR UR17, R13 ;  /* 0x000000000d1172ca */ /* 0x000fe200000e0000 */
[----:B------:R1:W5:Y:S03]  /*0d30*/  LDG.E.U16 R30, desc[UR26][R30.64] ;  /* 0x0000001a1e1e7981 */ /* 0x000366000c1e1500 */
[C---:B------:R-:W-:Y:S01]  /*0d40*/  SHF.L.U32 R13, R11.reuse, 0x1, RZ ;  /* 0x000000010b0d7819 */ /* 0x040fe200000006ff */
[----:B------:R-:W-:Y:S01]  /*0d50*/  IMAD.HI R11, R11, 0x2, RZ ;  /* 0x000000020b0b7827 */ /* 0x000fe200078e02ff */
[----:B------:R-:W-:Y:S01]  /*0d60*/  LOP3.LUT R70, R66, 0x40, RZ, 0xc0, !PT ;  /* 0x0000004042467812 */ /* 0x000fe200078ec0ff */
[----:B------:R1:W5:Y:S04]  /*0d70*/  LDG.E.U16 R32, desc[UR26][R32.64] ;  /* 0x0000001a20207981 */ /* 0x000368000c1e1500 */
[----:B------:R1:W5:Y:S04]  /*0d80*/  LDG.E.U16 R34, desc[UR26][R34.64] ;  /* 0x0000001a22227981 */ /* 0x000368000c1e1500 */
[----:B------:R1:W5:Y:S04]  /*0d90*/  LDG.E.U16 R36, desc[UR26][R36.64] ;  /* 0x0000001a24247981 */ /* 0x000368000c1e1500 */
[----:B------:R1:W5:Y:S01]  /*0da0*/  LDG.E.U16 R42, desc[UR26][R42.64] ;  /* 0x0000001a2a2a7981 */ /* 0x000362000c1e1500 */
[----:B----4-:R-:W-:-:S02]  /*0db0*/  IMAD R2, R2, UR9, RZ ;  /* 0x0000000902027c24 */ /* 0x010fc4000f8e02ff */
[----:B------:R-:W-:Y:S01]  /*0dc0*/  IMAD R38, R38, R3, RZ ;  /* 0x0000000326267224 */ /* 0x000fe200078e02ff */
[----:B------:R1:W5:Y:S02]  /*0dd0*/  LDG.E.U16 R44, desc[UR26][R44.64] ;  /* 0x0000001a2c2c7981 */ /* 0x000364000c1e1500 */
[C---:B------:R-:W-:Y:S02]  /*0de0*/  SHF.L.U32 R7, R2.reuse, 0x1, RZ ;  /* 0x0000000102077819 */ /* 0x040fe400000006ff */
[----:B------:R-:W-:Y:S01]  /*0df0*/  LEA R40, R3, R38, 0x2 ;  /* 0x0000002603287211 */ /* 0x000fe200078e10ff */
[----:B------:R-:W-:Y:S01]  /*0e00*/  IMAD.HI R2, R2, 0x2, RZ ;  /* 0x0000000202027827 */ /* 0x000fe200078e02ff */
[----:B--2---:R-:W-:Y:S01]  /*0e10*/  IADD3 R13, P1, P2, R13, R4, R7 ;  /* 0x000000040d0d7210 */ /* 0x004fe20007a3e007 */
[----:B------:R1:W5:Y:S01]  /*0e20*/  LDG.E.U16 R46, desc[UR26][R46.64] ;  /* 0x0000001a2e2e7981 */ /* 0x000362000c1e1500 */
[----:B------:R-:W-:Y:S02]  /*0e30*/  LEA R4, R3, R40, 0x2 ;  /* 0x0000002803047211 */ /* 0x000fe400078e10ff */
[----:B------:R-:W-:Y:S01]  /*0e40*/  IADD3.X R5, PT, PT, R11, R5, R2, P1, P2 ;  /* 0x000000050b057210 */ /* 0x000fe20000fe4402 */
[----:B------:R1:W5:Y:S01]  /*0e50*/  LDG.E.U16 R48, desc[UR26][R48.64] ;  /* 0x0000001a30307981 */ /* 0x000362000c1e1500 */
[----:B------:R-:W-:-:S02]  /*0e60*/  SHF.L.U32 R7, R66, 0x1, RZ ;  /* 0x0000000142077819 */ /* 0x000fc400000006ff */
[----:B------:R-:W-:Y:S01]  /*0e70*/  LEA R2, R3, R4, 0x2 ;  /* 0x0000000403027211 */ /* 0x000fe200078e10ff */
[----:B------:R1:W5:Y:S01]  /*0e80*/  LDG.E.U16 R50, desc[UR26][R50.64] ;  /* 0x0000001a32327981 */ /* 0x000362000c1e1500 */
[----:B------:R-:W-:Y:S02]  /*0e90*/  LOP3.LUT R7, R7, 0x7e, RZ, 0xc0, !PT ;  /* 0x0000007e07077812 */ /* 0x000fe400078ec0ff */
[-C--:B------:R-:W-:Y:S01]  /*0ea0*/  LEA R64, P1, R38, R13.reuse, 0x1 ;  /* 0x0000000d26407211 */ /* 0x080fe200078208ff */
[----:B------:R1:W5:Y:S01]  /*0eb0*/  LDG.E.U16 R52, desc[UR26][R52.64] ;  /* 0x0000001a34347981 */ /* 0x000362000c1e1500 */
[-C--:B---3--:R-:W-:Y:S02]  /*0ec0*/  LEA R62, P2, R40, R13.reuse, 0x1 ;  /* 0x0000000d283e7211 */ /* 0x088fe400078408ff */
[-C--:B0-----:R-:W-:Y:S02]  /*0ed0*/  LEA R60, P3, R4, R13.reuse, 0x1 ;  /* 0x0000000d043c7211 */ /* 0x081fe400078608ff */
[----:B------:R-:W-:-:S02]  /*0ee0*/  LEA R58, P4, R2, R13, 0x1 ;  /* 0x0000000d023a7211 */ /* 0x000fc400078808ff */
[-C--:B------:R-:W-:Y:S02]  /*0ef0*/  LEA.HI.X.SX32 R65, R38, R5.reuse, 0x1, P1 ;  /* 0x0000000526417211 */ /* 0x080fe400008f0eff */
[-C--:B------:R-:W-:Y:S02]  /*0f00*/  LEA.HI.X.SX32 R63, R40, R5.reuse, 0x1, P2 ;  /* 0x00000005283f7211 */ /* 0x080fe400010f0eff */
[-C--:B------:R-:W-:Y:S02]  /*0f10*/  LEA.HI.X.SX32 R61, R4, R5.reuse, 0x1, P3 ;  /* 0x00000005043d7211 */ /* 0x080fe400018f0eff */
[----:B------:R-:W-:Y:S02]  /*0f20*/  LEA.HI.X.SX32 R59, R2, R5, 0x1, P4 ;  /* 0x00000005023b7211 */ /* 0x000fe400020f0eff */
[----:B------:R-:W-:Y:S01]  /*0f30*/  LEA R70, R70, R7, 0x6 ;  /* 0x0000000746467211 */ /* 0x000fe200078e30ff */
[----:B-1----:R-:W-:Y:S06]  /*0f40*/  @P0 BRA `(.L_x_5) ;  /* 0x0000000000180947 */ /* 0x002fec0003800000 */
[----:B------:R-:W-:Y:S01]  /*0f50*/  ELECT P1, URZ, PT ;  /* 0x0000000000ff782f */ /* 0x000fe20003820000 */
[----:B------:R-:W-:Y:S01]  /*0f60*/  HFMA2 R2, -RZ, RZ, 0, 5.9604644775390625e-08 ;  /* 0x00000001ff027431 */ /* 0x000fe200000001ff */
[----:B------:R-:W-:Y:S01]  /*0f70*/  UMOV UR4, 0x40 ;  /* 0x0000004000047882 */ /* 0x000fe20000000000 */
[----:B------:R-:W-:Y:S01]  /*0f80*/  UVIRTCOUNT.DEALLOC.SMPOOL 0x80 ;  /* 0x000000800000784c */ /* 0x000fe20000000000 */
[----:B------:R-:W-:-:S09]  /*0f90*/  ULEA UR4, UR6, UR4, 0x18 ;  /* 0x0000000406047291 */ /* 0x000fd2000f8ec0ff */
[----:B------:R0:W-:Y:S03]  /*0fa0*/  @P1 STS.U8 [UR4], R2 ;  /* 0x00000002ff001988 */ /* 0x0001e60008000004 */
.L_x_5:
[----:B------:R-:W-:Y:S01]  /*0fb0*/  USHF.L.U32 UR4, UR17, 0x15, URZ ;  /* 0x0000001511047899 */ /* 0x000fe200080006ff */
[C---:B------:R-:W-:Y:S01]  /*0fc0*/  LOP3.LUT R5, R70.reuse, 0x10, RZ, 0x3c, !PT ;  /* 0x0000001046057812 */ /* 0x040fe200078e3cff */
[----:B-----5:R-:W-:Y:S01]  /*0fd0*/  STS.U16 [R70+UR12+0x400], R68 ;  /* 0x0004004446007988 */ /* 0x020fe2000800040c */
[C---:B------:R-:W-:Y:S01]  /*0fe0*/  LOP3.LUT R11, R70.reuse, 0x20, RZ, 0x3c, !PT ;  /* 0x00000020460b7812 */ /* 0x040fe200078e3cff */
[----:B------:R-:W-:Y:S01]  /*0ff0*/  ULOP3.LUT UR4, UR4, 0x600000, URZ, 0xc0, !UPT ;  /* 0x0060000004047892 */ /* 0x000fe2000f8ec0ff */
[C---:B------:R-:W-:Y:S01]  /*1000*/  LOP3.LUT R13, R70.reuse, 0x30, RZ, 0x3c, !PT ;  /* 0x00000030460d7812 */ /* 0x040fe200078e3cff */
[----:B------:R-:W-:Y:S01]  /*1010*/  STS.U16 [R70+UR12+0x800], R56 ;  /* 0x0008003846007988 */ /* 0x000fe2000800040c */
[C---:B------:R-:W-:Y:S01]  /*1020*/  LOP3.LUT R19, R70.reuse, 0x40, RZ, 0x3c, !PT ;  /* 0x0000004046137812 */ /* 0x040fe200078e3cff */
[----:B------:R-:W-:Y:S01]  /*1030*/  UIADD3 UR13, UPT, UPT, UR32, UR4, URZ ;  /* 0x00000004200d7290 */ /* 0x000fe2000fffe0ff */
[----:B0-----:R-:W-:Y:S01]  /*1040*/  LOP3.LUT R2, R70, 0x60, RZ, 0x3c, !PT ;  /* 0x0000006046027812 */ /* 0x001fe200078e3cff */
[----:B------:R-:W-:Y:S01]  /*1050*/  STS.U16 [R70+UR12+0xc00], R69 ;  /* 0x000c004546007988 */ /* 0x000fe2000800040c */
[----:B------:R-:W-:Y:S01]  /*1060*/  LOP3.LUT P1, RZ, R66, 0x7f, RZ, 0xc0, !PT ;  /* 0x0000007f42ff7812 */ /* 0x000fe2000782c0ff */
[----:B------:R-:W-:Y:S01]  /*1070*/  UMOV UR11, 0x1 ;  /* 0x00000001000b7882 */ /* 0x000fe20000000000 */
[----:B------:R-:W0:Y:S01]  /*1080*/  LDCU UR28, c[0x0][0x3f0] ;  /* 0x00007e00ff1c77ac */ /* 0x000e220008000800 */
[----:B------:R-:W-:Y:S01]  /*1090*/  STS.U16 [R70+UR12], R67 ;  /* 0x0000004346007988 */ /* 0x000fe2000800040c */
[----:B------:R-:W-:-:S03]  /*10a0*/  UIADD3 UR14, UPT, UPT, UR12, 0x2c00, URZ ;  /* 0x00002c000c0e7890 */ /* 0x000fc6000fffe0ff */
[----:B------:R-:W-:Y:S01]  /*10b0*/  STS.U16 [R5+UR12+0x80], R14 ;  /* 0x0000800e05007988 */ /* 0x000fe2000800040c */
[----:B------:R-:W1:Y:S03]  /*10c0*/  LDCU.64 UR6, c[0x0][0x3d0] ;  /* 0x00007a00ff0677ac */ /* 0x000e660008000a00 */
[----:B------:R-:W-:Y:S02]  /*10d0*/  STS.U16 [R5+UR12+0x480], R24 ;  /* 0x0004801805007988 */ /* 0x000fe4000800040c */
[----:B------:R-:W-:Y:S01]  /*10e0*/  VOTEU.ALL UP0, P1 ;  /* 0x0000000000ff7886 */ /* 0x000fe20000800000 */
[----:B------:R-:W-:Y:S01]  /*10f0*/  VOTEU.ALL UP1, P1 ;  /* 0x0000000000ff7886 */ /* 0x000fe20000820000 */
[----:B------:R2:W-:Y:S03]  /*1100*/  STS.U16 [R5+UR12+0x880], R9 ;  /* 0x0008800905007988 */ /* 0x0005e6000800040c */
[----:B------:R-:W-:-:S04]  /*1110*/  @!UP0 UIADD3 UR4, UPT, UPT, -UR11, 0x100000, URZ ;  /* 0x001000000b048890 */ /* 0x000fc8000fffe1ff */
[----:B------:R-:W-:Y:S02]  /*1120*/  @!UP0 USHF.L.U32 UR5, UR4, 0xb, URZ ;  /* 0x0000000b04058899 */ /* 0x000fe400080006ff */
[----:B------:R-:W-:Y:S01]  /*1130*/  @!UP0 USHF.L.U32 UR4, UR4, 0x1, URZ ;  /* 0x0000000104048899 */ /* 0x000fe200080006ff */
[----:B------:R3:W-:Y:S01]  /*1140*/  STS.U16 [R5+UR12+0xc80], R44 ;  /* 0x000c802c05007988 */ /* 0x0007e2000800040c */
[----:B0-----:R-:W-:-:S03]  /*1150*/  UISETP.GT.AND UP2, UPT, UR28, URZ, UPT ;  /* 0x000000ff1c00728c */ /* 0x001fc6000bf44270 */
[----:B------:R-:W-:Y:S01]  /*1160*/  STS.U16 [R11+UR12+0x100], R16 ;  /* 0x000100100b007988 */ /* 0x000fe2000800040c */
[----:B--2---:R-:W-:-:S03]  /*1170*/  LOP3.LUT R9, R70, 0x70, RZ, 0x3c, !PT ;  /* 0x0000007046097812 */ /* 0x004fc600078e3cff */
[----:B------:R-:W-:Y:S01]  /*1180*/  STS.U16 [R11+UR12+0x500], R26 ;  /* 0x0005001a0b007988 */ /* 0x000fe2000800040c */
[----:B------:R-:W-:Y:S02]  /*1190*/  PLOP3.LUT P2, PT, PT, PT, UP2, 0x80, 0x8 ;  /* 0x000000000008781c */ /* 0x000fe40003f4f028 */
[----:B---3--:R-:W-:Y:S01]  /*11a0*/  LOP3.LUT R5, R70, 0x50, RZ, 0x3c, !PT ;  /* 0x0000005046057812 */ /* 0x008fe200078e3cff */
[----:B------:R-:W-:Y:S04]  /*11b0*/  STS.U16 [R11+UR12+0x900], R6 ;  /* 0x000900060b007988 */ /* 0x000fe8000800040c */
[----:B------:R0:W-:Y:S04]  /*11c0*/  STS.U16 [R11+UR12+0xd00], R46 ;  /* 0x000d002e0b007988 */ /* 0x0001e8000800040c */
[----:B------:R-:W-:Y:S04]  /*11d0*/  STS.U16 [R13+UR12+0x180], R54 ;  /* 0x000180360d007988 */ /* 0x000fe8000800040c */
[----:B------:R-:W-:Y:S01]  /*11e0*/  STS.U16 [R13+UR12+0x580], R28 ;  /* 0x0005801c0d007988 */ /* 0x000fe2000800040c */
[----:B0-----:R-:W-:-:S03]  /*11f0*/  PRMT R11, RZ, 0x7610, R11 ;  /* 0x00007610ff0b7816 */ /* 0x001fc6000000000b */
        /* <DEDUP_REMOVED lines=9> */
[----:B0-----:R-:W-:Y:S01]  /*1290*/  PRMT R19, RZ, 0x7610, R19 ;  /* 0x00007610ff137816 */ /* 0x001fe20000000013 */
[----:B------:R-:W0:Y:S02]  /*12a0*/  LDC.64 R50, c[0x0][0x390] ;  /* 0x0000e400ff327b82 */ /* 0x000e240000000a00 */
[----:B------:R-:W-:Y:S04]  /*12b0*/  STS.U16 [R5+UR12+0xa80], R39 ;  /* 0x000a802705007988 */ /* 0x000fe8000800040c */
[----:B------:R-:W-:Y:S04]  /*12c0*/  STS.U16 [R5+UR12+0xe80], R52 ;  /* 0x000e803405007988 */ /* 0x000fe8000800040c */
[----:B------:R-:W-:Y:S04]  /*12d0*/  STS.U16 [R2+UR12+0x300], R8 ;  /* 0x0003000802007988 */ /* 0x000fe8000800040c */
[----:B------:R-:W-:Y:S04]  /*12e0*/  STS.U16 [R2+UR12+0x700], R32 ;  /* 0x0007002002007988 */ /* 0x000fe8000800040c */
[----:B------:R-:W-:Y:S04]  /*12f0*/  STS.U16 [R2+UR12+0xb00], R41 ;  /* 0x000b002902007988 */ /* 0x000fe8000800040c */
[----:B------:R2:W-:Y:S04]  /*1300*/  STS.U16 [R2+UR12+0xf00], R15 ;  /* 0x000f000f02007988 */ /* 0x0005e8000800040c */
[----:B------:R-:W-:Y:S04]  /*1310*/  STS.U16 [R9+UR12+0x380], R22 ;  /* 0x0003801609007988 */ /* 0x000fe8000800040c */
[----:B------:R-:W-:Y:S01]  /*1320*/  STS.U16 [R9+UR12+0x780], R34 ;  /* 0x0007802209007988 */ /* 0x000fe2000800040c */
[----:B--2---:R-:W-:-:S03]  /*1330*/  PRMT R15, RZ, 0x7610, R15 ;  /* 0x00007610ff0f7816 */ /* 0x004fc6000000000f */
[----:B------:R-:W-:Y:S04]  /*1340*/  STS.U16 [R9+UR12+0xb80], R42 ;  /* 0x000b802a09007988 */ /* 0x000fe8000800040c */
[----:B------:R2:W-:Y:S01]  /*1350*/  STS.U16 [R9+UR12+0xf80], R17 ;  /* 0x000f801109007988 */ /* 0x0005e2000800040c */
[----:B------:R-:W-:Y:S01]  /*1360*/  STTM.x32 tmem[UR13], RZ ;  /* 0x000000ff000079ed */ /* 0x000fe200082c000d */
[----:B------:R-:W3:Y:S02]  /*1370*/  FENCE.VIEW.ASYNC.T ;  /* 0x00000000000073c6 */ /* 0x000ee40000000200 */
[----:B---3--:R-:W-:Y:S01]  /*1380*/  BAR.SYNC.DEFER_BLOCKING 0x0 ;  /* 0x0000000000007b1d */ /* 0x008fe20000010000 */
[----:B------:R-:W-:Y:S01]  /*1390*/  LOP3.LUT R2, R66, 0xf, RZ, 0xc0, !PT ;  /* 0x0000000f42027812 */ /* 0x000fe200078ec0ff */
[----:B-1----:R-:W-:Y:S01]  /*13a0*/  UIMAD UR6, UR9, UR6, URZ ;  /* 0x00000006090672a4 */ /* 0x002fe2000f8e02ff */
[----:B------:R-:W-:-:S05]  /*13b0*/  SHF.R.U32.HI R5, RZ, 0x4, R66 ;  /* 0x00000004ff057819 */ /* 0x000fca0000011642 */
[----:B--2---:R-:W1:Y:S01]  /*13c0*/  LDC R9, c[0x0][0x3d8] ;  /* 0x0000f600ff097b82 */ /* 0x004e620000000800 */
[----:B------:R-:W2:Y:S02]  /*13d0*/  FENCE.VIEW.ASYNC.S ;  /* 0x00000000000073c6 */ /* 0x000ea40000000000 */
[----:B--2---:R2:W3:Y:S05]  /*13e0*/  @!UP1 SYNCS.EXCH.64 URZ, [UR14], UR4 ;  /* 0x000000040eff95b2 */ /* 0x0044ea0008000100 */
[----:B---3--:R-:W-:Y:S06]  /*13f0*/  BAR.SYNC.DEFER_BLOCKING 0x0 ;  /* 0x0000000000007b1d */ /* 0x008fec0000010000 */
[----:B------:R-:W3:Y:S04]  /*1400*/  @P2 LDG.E.U16 R11, desc[UR26][R64.64] ;  /* 0x0000001a400b2981 */ /* 0x000ee8000c1e1500 */
[----:B------:R-:W4:Y:S04]  /*1410*/  @P2 LDG.E.U16 R15, desc[UR26][R60.64] ;  /* 0x0000001a3c0f2981 */ /* 0x000f28000c1e1500 */
[----:B------:R-:W4:Y:S04]  /*1420*/  @P2 LDG.E.U16 R13, desc[UR26][R62.64] ;  /* 0x0000001a3e0d2981 */ /* 0x000f28000c1e1500 */
[----:B------:R-:W4:Y:S01]  /*1430*/  @P2 LDG.E.U16 R19, desc[UR26][R58.64] ;  /* 0x0000001a3a132981 */ /* 0x000f22000c1e1500 */
[----:B------:R-:W-:Y:S01]  /*1440*/  IMAD R4, R2, UR7, RZ ;  /* 0x0000000702047c24 */ /* 0x000fe2000f8e02ff */
[----:B------:R-:W-:Y:S01]  /*1450*/  USHF.L.U32 UR8, UR6, 0x1, URZ ;  /* 0x0000000106087899 */ /* 0x000fe200080006ff */
[----:B------:R-:W-:Y:S01]  /*1460*/  SGXT.U32 R2, R5, 0x3 ;  /* 0x000000030502781a */ /* 0x000fe20000000000 */
[----:B--2---:R-:W-:Y:S01]  /*1470*/  UIMAD.WIDE UR4, UR6, 0x2, URZ ;  /* 0x00000002060478a5 */ /* 0x004fe2000f8e02ff */
[----:B------:R-:W-:Y:S01]  /*1480*/  SHF.R.S32.HI R44, RZ, 0x6, R66 ;  /* 0x00000006ff2c7819 */ /* 0x000fe20000011442 */
[----:B------:R-:W-:Y:S01]  /*1490*/  VOTEU.ALL UP3, P1 ;  /* 0x0000000000ff7886 */ /* 0x000fe20000860000 */
[C---:B------:R-:W-:Y:S01]  /*14a0*/  SHF.L.U32 R5, R4.reuse, 0x1, RZ ;  /* 0x0000000104057819 */ /* 0x040fe200000006ff */
[----:B------:R-:W-:Y:S01]  /*14b0*/  IMAD.HI R4, R4, 0x2, RZ ;  /* 0x0000000204047827 */ /* 0x000fe200078e02ff */
[----:B------:R-:W-:Y:S01]  /*14c0*/  SGXT R44, R44, 0x1 ;  /* 0x000000012c2c781a */ /* 0x000fe20000000200 */
[----:B------:R-:W-:Y:S01]  /*14d0*/  UISETP.EQ.U32.AND UP1, UPT, UR17, URZ, UP2 ;  /* 0x000000ff1100728c */ /* 0x000fe20009722070 */
[----:B0-----:R-:W-:Y:S01]  /*14e0*/  IADD3 R50, P3, P4, R5, UR8, R50 ;  /* 0x0000000805327c10 */ /* 0x001fe2000fc7e032 */
[----:B-1----:R-:W-:Y:S01]  /*14f0*/  IMAD R6, R2, R9, RZ ;  /* 0x0000000902067224 */ /* 0x002fe200078e02ff */
[----:B------:R-:W-:Y:S01]  /*1500*/  LOP3.LUT R44, R7, 0x90, R44, 0x78, !PT ;  /* 0x00000090072c7812 */ /* 0x000fe200078e782c */
[----:B------:R-:W-:Y:S01]  /*1510*/  UMOV UR6, URZ ;  /* 0x000000ff00067c82 */ /* 0x000fe20008000000 */
[----:B------:R-:W-:Y:S01]  /*1520*/  IADD3.X R8, PT, PT, R4, UR5, R51, P3, P4 ;  /* 0x0000000504087c10 */ /* 0x000fe20009fe8433 */
[----:B------:R-:W-:-:S02]  /*1530*/  UIADD3 UR8, UPT, UPT, UR12, 0x2400, URZ ;  /* 0x000024000c087890 */ /* 0x000fc4000fffe0ff */
[----:B------:R-:W-:-:S04]  /*1540*/  @!UP0 UIADD3 UR4, UPT, UPT, -UR11, 0x100000, URZ ;  /* 0x001000000b048890 */ /* 0x000fc8000fffe1ff */
[----:B------:R-:W-:Y:S02]  /*1550*/  @!UP0 USHF.L.U32 UR5, UR4, 0xb, URZ ;  /* 0x0000000b04058899 */ /* 0x000fe400080006ff */
[----:B------:R-:W-:Y:S02]  /*1560*/  @!UP0 USHF.L.U32 UR4, UR4, 0x1, URZ ;  /* 0x0000000104048899 */ /* 0x000fe400080006ff */
[----:B------:R-:W-:Y:S01]  /*1570*/  UIADD3 UR15, UPT, UPT, UR32, 0x20, URZ ;  /* 0x00000020200f7890 */ /* 0x000fe2000fffe0ff */
[----:B------:R-:W-:Y:S02]  /*1580*/  LOP3.LUT R2, R44, 0x20, RZ, 0x3c, !PT ;  /* 0x000000202c027812 */ /* 0x000fe400078e3cff */
[C---:B------:R-:W-:Y:S01]  /*1590*/  LEA R5, R9.reuse, R6, 0x3 ;  /* 0x0000000609057211 */ /* 0x040fe200078e18ff */
[----:B------:R-:W-:Y:S01]  /*15a0*/  @!UP1 UIADD3 UR10, UPT, UPT, UR12, 0x2000, URZ ;  /* 0x000020000c0a9890 */ /* 0x000fe2000fffe0ff */
[-C--:B------:R-:W-:Y:S02]  /*15b0*/  LEA R56, P3, R6, R50.reuse, 0x1 ;  /* 0x0000003206387211 */ /* 0x080fe400078608ff */
[----:B------:R-:W-:Y:S01]  /*15c0*/  LEA R4, R9, R5, 0x3 ;  /* 0x0000000509047211 */ /* 0x000fe200078e18ff */
[----:B------:R-:W-:Y:S01]  /*15d0*/  @!UP1 USHF.R.U32.HI UR10, URZ, 0x4, UR10 ;  /* 0x00000004ff0a9899 */ /* 0x000fe2000801160a */
[----:B------:R-:W-:Y:S01]  /*15e0*/  LEA R54, P4, R5, R50, 0x1 ;  /* 0x0000003205367211 */ /* 0x000fe200078808ff */
[----:B------:R0:W1:Y:S01]  /*15f0*/  @!UP3 SYNCS.EXCH.64 URZ, [UR12+0x2c08], UR4 ;  /* 0x002c08040cffb5b2 */ /* 0x0000620008000100 */
[----:B------:R-:W-:Y:S01]  /*1600*/  VOTEU.ALL UP3, P1 ;  /* 0x0000000000ff7886 */ /* 0x000fe20000860000 */
[----:B------:R-:W-:Y:S01]  /*1610*/  LEA R7, R9, R4, 0x3 ;  /* 0x0000000409077211 */ /* 0x000fe200078e18ff */
[----:B------:R-:W-:Y:S01]  /*1620*/  @!UP1 USGXT.U32 UR16, UR10, 0xe ;  /* 0x0000000e0a10989a */ /* 0x000fe20008000000 */
[----:B------:R-:W-:-:S02]  /*1630*/  LEA R52, P5, R4, R50, 0x1 ;  /* 0x0000003204347211 */ /* 0x000fc400078a08ff */
[----:B------:R-:W-:Y:S02]  /*1640*/  LEA R50, P6, R7, R50, 0x1 ;  /* 0x0000003207327211 */ /* 0x000fe400078c08ff */
[-C--:B------:R-:W-:Y:S02]  /*1650*/  LEA.HI.X.SX32 R57, R6, R8.reuse, 0x1, P3 ;  /* 0x0000000806397211 */ /* 0x080fe400018f0eff */
[----:B------:R-:W-:Y:S01]  /*1660*/  LEA.HI.X.SX32 R55, R5, R8, 0x1, P4 ;  /* 0x0000000805377211 */ /* 0x000fe200020f0eff */
[----:B0-----:R-:W-:-:S04]  /*1670*/  @!UP0 UIADD3 UR4, UPT, UPT, -UR11, 0x100000, URZ ;  /* 0x001000000b048890 */ /* 0x001fc8000fffe1ff */
[----:B------:R-:W-:Y:S02]  /*1680*/  @!UP0 USHF.L.U32 UR5, UR4, 0xb, URZ ;  /* 0x0000000b04058899 */ /* 0x000fe400080006ff */
[----:B------:R-:W-:Y:S01]  /*1690*/  @!UP0 USHF.L.U32 UR4, UR4, 0x1, URZ ;  /* 0x0000000104048899 */ /* 0x000fe200080006ff */
[-C--:B------:R-:W-:Y:S02]  /*16a0*/  LEA.HI.X.SX32 R53, R4, R8.reuse, 0x1, P5 ;  /* 0x0000000804357211 */ /* 0x080fe400028f0eff */
[----:B------:R-:W-:Y:S02]  /*16b0*/  LEA.HI.X.SX32 R51, R7, R8, 0x1, P6 ;  /* 0x0000000807337211 */ /* 0x000fe400030f0eff */
[----:B------:R-:W-:Y:S02]  /*16c0*/  PRMT R39, RZ, 0x7610, R39 ;  /* 0x00007610ff277816 */ /* 0x000fe40000000027 */
[----:B------:R-:W-:Y:S02]  /*16d0*/  PRMT R41, RZ, 0x7610, R41 ;  /* 0x00007610ff297816 */ /* 0x000fe40000000029 */
[----:B------:R-:W-:-:S02]  /*16e0*/  PRMT R43, RZ, 0x7610, R43 ;  /* 0x00007610ff2b7816 */ /* 0x000fc4000000002b */
[----:B------:R-:W-:Y:S01]  /*16f0*/  PRMT R47, RZ, 0x7610, R47 ;  /* 0x00007610ff2f7816 */ /* 0x000fe2000000002f */
[----:B---3--:R0:W-:Y:S04]  /*1700*/  STS.U16 [R44+UR12+0x2000], R11 ;  /* 0x0020000b2c007988 */ /* 0x0081e8000800040c */
[----:B----4-:R0:W-:Y:S04]  /*1710*/  STS.U16 [R44+UR12+0x2200], R15 ;  /* 0x0022000f2c007988 */ /* 0x0101e8000800040c */
[----:B------:R0:W-:Y:S04]  /*1720*/  STS.U16 [R2+UR12+0x2100], R13 ;  /* 0x0021000d02007988 */ /* 0x0001e8000800040c */
[----:B------:R0:W-:Y:S01]  /*1730*/  STS.U16 [R2+UR12+0x2300], R19 ;  /* 0x0023001302007988 */ /* 0x0001e2000800040c */
[----:B-1----:R1:W-:Y:S06]  /*1740*/  MEMBAR.ALL.CTA ;  /* 0x0000000000007992 */ /* 0x0023ec0000008000 */
[----:B-1----:R-:W-:Y:S04]  /*1750*/  FENCE.VIEW.ASYNC.S ;  /* 0x00000000000073c6 */ /* 0x002fe80000000000 */
[----:B------:R-:W1:Y:S02]  /*1760*/  FENCE.VIEW.ASYNC.S ;  /* 0x00000000000073c6 */ /* 0x000e640000000000 */
[----:B-1----:R0:W1:Y:S02]  /*1770*/  @!UP3 SYNCS.EXCH.64 URZ, [UR12+0x2400], UR4 ;  /* 0x002400040cffb5b2 */ /* 0x0020640008000100 */
[----:B-1----:R-:W-:Y:S06]  /*1780*/  BAR.SYNC.DEFER_BLOCKING 0x0 ;  /* 0x0000000000007b1d */ /* 0x002fec0000010000 */
[----:B0-----:R-:W-:Y:S05]  /*1790*/  BRA.U !UP1, `(.L_x_6) ;  /* 0x0000000109647547 */ /* 0x001fea000b800000 */
[----:B------:R-:W-:Y:S02]  /*17a0*/  UIADD3 UR4, UPT, UPT, UR12, 0x2000, URZ ;  /* 0x000020000c047890 */ /* 0x000fe4000fffe0ff */
[----:B------:R-:W-:Y:S02]  /*17b0*/  USHF.R.U32.HI UR5, URZ, 0x4, UR12 ;  /* 0x00000004ff057899 */ /* 0x000fe4000801160c */
[----:B------:R-:W-:Y:S02]  /*17c0*/  USHF.R.U32.HI UR16, URZ, 0x4, UR4 ;  /* 0x00000004ff107899 */ /* 0x000fe40008011604 */
[----:B------:R-:W-:Y:S02]  /*17d0*/  USGXT.U32 UR4, UR5, 0xe ;  /* 0x0000000e0504789a */ /* 0x000fe40008000000 */
[----:B------:R-:W-:Y:S01]  /*17e0*/  USGXT.U32 UR16, UR16, 0xe ;  /* 0x0000000e1010789a */ /* 0x000fe20008000000 */
[----:B------:R-:W-:Y:S01]  /*17f0*/  UMOV UR10, 0x1000080 ;  /* 0x01000080000a7882 */ /* 0x000fe20000000000 */
[----:B------:R-:W-:-:S02]  /*1800*/  UMOV UR11, 0x40004040 ;  /* 0x40004040000b7882 */ /* 0x000fc40000000000 */
[----:B------:R-:W-:Y:S01]  /*1810*/  UIADD3 UR24, UP3, UPT, UR16, 0x2, URZ ;  /* 0x0000000210187890 */ /* 0x000fe2000ff7e0ff */
[----:B------:R-:W-:Y:S01]  /*1820*/  UMOV UR5, URZ ;  /* 0x000000ff00057c82 */ /* 0x000fe20008000000 */
[----:B------:R-:W-:Y:S02]  /*1830*/  ULOP3.LUT UR20, UR4, 0x1000000, URZ, 0xfc, !UPT ;  /* 0x0100000004147892 */ /* 0x000fe4000f8efcff */
[----:B------:R-:W-:Y:S02]  /*1840*/  UIADD3.64 UR10, UPT, UPT, UR4, UR10, URZ ;  /* 0x0000000a040a7297 */ /* 0x000fe4000fffe0ff */
[----:B------:R-:W-:Y:S01]  /*1850*/  UIADD3.X UR25, UPT, UPT, UR6, -0x7fffbfe0, URZ, UP3, !UPT ;  /* 0x8000402006197890 */ /* 0x000fe20009ffe4ff */
[----:B------:R-:W-:Y:S01]  /*1860*/  UMOV UR4, UR8 ;  /* 0x0000000800047c82 */ /* 0x000fe20008000000 */
[----:B------:R-:W-:Y:S01]  /*1870*/  UMOV UR22, 0x0 ;  /* 0x0000000000167882 */ /* 0x000fe20000000000 */
[----:B------:R-:W-:Y:S01]  /*1880*/  UMOV UR18, UR4 ;  /* 0x0000000400127c82 */ /* 0x000fe20008000000 */
[----:B------:R-:W-:Y:S01]  /*1890*/  UMOV UR23, 0x8048010 ;  /* 0x0804801000177882 */ /* 0x000fe20000000000 */
[----:B------:R-:W-:Y:S01]  /*18a0*/  UMOV UR21, 0x40004040 ;  /* 0x4000404000157882 */ /* 0x000fe20000000000 */
[----:B------:R-:W-:Y:S01]  /*18b0*/  UMOV UR4, UR16 ;  /* 0x0000001000047c82 */ /* 0x000fe20008000000 */
[----:B------:R-:W-:Y:S01]  /*18c0*/  UMOV UR5, 0x80004020 ;  /* 0x8000402000057882 */ /* 0x000fe20000000000 */
[----:B------:R-:W-:Y:S01]  /*18d0*/  UMOV UR30, 0x0 ;  /* 0x00000000001e7882 */ /* 0x000fe20000000000 */
[----:B------:R-:W-:Y:S01]  /*18e0*/  UMOV UR31, 0x8048010 ;  /* 0x08048010001f7882 */ /* 0x000fe20000000000 */
[----:B------:R0:W-:Y:S01]  /*18f0*/  UTCHMMA gdesc[UR20], gdesc[UR4], tmem[UR15], tmem[UR22], idesc[UR23], !UPT ;  /* 0x00ff1604140075ea */ /* 0x0001e2000f80000f */
[----:B------:R0:W-:Y:S01]  /*1900*/  UTCHMMA gdesc[UR10], gdesc[UR24], tmem[UR15], tmem[UR30], idesc[UR31], UPT ;  /* 0x00ff1e180a0075ea */ /* 0x0001e2000b80000f */
[----:B------:R0:W-:Y:S01]  /*1910*/  UTCBAR [UR18], URZ ;  /* 0x000000ff120073e9 */ /* 0x0001e200080000ff */
[----:B------:R-:W-:Y:S01]  /*1920*/  NOP ;  /* 0x0000000000007918 */ /* 0x000fe20000000000 */
.L_x_6:
[----:B------:R-:W-:Y:S05]  /*1930*/  BRA.U !UP2, `(.L_x_7) ;  /* 0x000000010a087547 */ /* 0x000fea000b800000 */
[----:B------:R-:W1:Y:S02]  /*1940*/  SYNCS.PHASECHK.TRANS64.TRYWAIT P3, [UR12+0x2400], RZ ;  /* 0x002400ffff0075a7 */ /* 0x000e64000806110c */
[----:B-1----:R-:W-:Y:S05]  /*1950*/  @!P3 BRA `(.L_x_8) ;  /* 0x000000300098b947 */ /* 0x002fea0003800000 */
.L_x_7:
[----:B------:R-:W-:Y:S06]  /*1960*/  BAR.SYNC.DEFER_BLOCKING 0x0 ;  /* 0x0000000000007b1d */ /* 0x000fec0000010000 */
[----:B0-----:R-:W0:Y:S01]  /*1970*/  LDCU UR4, c[0x0][0x3a8] ;  /* 0x00007500ff0477ac */ /* 0x001e220008000800 */
[----:B------:R-:W0:Y:S01]  /*1980*/  LDTM.x16 R4, tmem[UR13+0x20] ;  /* 0x0000200d000479ee */ /* 0x000e220008240000 */
[----:B------:R-:W1:Y:S01]  /*1990*/  @!P1 SYNCS.CCTL.IV [UR12+0x2400] ;  /* 0x00240000ff0099b1 */ /* 0x000e62000800000c */
[----:B------:R-:W-:Y:S01]  /*19a0*/  NOP ;  /* 0x0000000000007918 */ /* 0x000fe20000000000 */
[----:B------:R2:W5:Y:S04]  /*19b0*/  @P2 LDG.E.U16 R39, desc[UR26][R56.64] ;  /* 0x0000001a38272981 */ /* 0x000568000c1e1500 */
[----:B------:R2:W5:Y:S04]  /*19c0*/  @P2 LDG.E.U16 R41, desc[UR26][R54.64] ;  /* 0x0000001a36292981 */ /* 0x000568000c1e1500 */
[----:B------:R2:W5:Y:S04]  /*19d0*/  @P2 LDG.E.U16 R43, desc[UR26][R52.64] ;  /* 0x0000001a342b2981 */ /* 0x000568000c1e1500 */
[----:B------:R2:W5:Y:S01]  /*19e0*/  @P2 LDG.E.U16 R47, desc[UR26][R50.64] ;  /* 0x0000001a322f2981 */ /* 0x000562000c1e1500 */
[----:B0-----:R-:W-:Y:S01]  /*19f0*/  FMUL R20, R4, UR4 ;  /* 0x0000000404147c20 */ /* 0x001fe20008400000 */
[----:B------:R-:W-:Y:S01]  /*1a00*/  FMUL R21, R5, UR4 ;  /* 0x0000000405157c20 */ /* 0x000fe20008400000 */
[----:B------:R-:W-:Y:S01]  /*1a10*/  FMUL R22, R6, UR4 ;  /* 0x0000000406167c20 */ /* 0x000fe20008400000 */
[----:B------:R-:W-:Y:S01]  /*1a20*/  FMUL R23, R7, UR4 ;  /* 0x0000000407177c20 */ /* 0x000fe20008400000 */
[----:B------:R-:W-:Y:S01]  /*1a30*/  FMUL R24, R8, UR4 ;  /* 0x0000000408187c20 */ /* 0x000fe20008400000 */
[----:B------:R-:W-:-:S02]  /*1a40*/  FMUL R45, R19, UR4 ;  /* 0x00000004132d7c20 */ /* 0x000fc40008400000 */
[----:B------:R-:W-:Y:S01]  /*1a50*/  FMNMX3 R22, R20, R21, R22, !PT ;  /* 0x0000001514167276 */ /* 0x000fe20007800016 */
[----:B------:R-:W-:Y:S01]  /*1a60*/  FMUL R20, R9, UR4 ;  /* 0x0000000409147c20 */ /* 0x000fe20008400000 */
[----:B------:R-:W-:Y:S02]  /*1a70*/  FMUL R21, R10, UR4 ;  /* 0x000000040a157c20 */ /* 0x000fe40008400000 */
[----:B------:R-:W-:Y:S01]  /*1a80*/  FMNMX3 R24, R22, R23, R24, !PT ;  /* 0x0000001716187276 */ /* 0x000fe20007800018 */
[----:B------:R-:W-:Y:S01]  /*1a90*/  FMUL R22, R11, UR4 ;  /* 0x000000040b167c20 */ /* 0x000fe20008400000 */
[----:B------:R-:W-:Y:S02]  /*1aa0*/  FMUL R23, R12, UR4 ;  /* 0x000000040c177c20 */ /* 0x000fe40008400000 */
[----:B------:R-:W-:Y:S01]  /*1ab0*/  FMNMX3 R24, R24, R20, R21, !PT ;  /* 0x0000001418187276 */ /* 0x000fe20007800015 */
        /* <DEDUP_REMOVED lines=8> */
[----:B------:R-:W-:-:S04]  /*1b40*/  FMNMX3 R22, R24, R22, R23, !PT ;  /* 0x0000001618167276 */ /* 0x000fc80007800017 */
[----:B------:R-:W-:-:S04]  /*1b50*/  FMNMX3 R20, R22, R20, R21, !PT ;  /* 0x0000001416147276 */ /* 0x000fc80007800015 */
[----:B------:R-:W-:-:S05]  /*1b60*/  FMNMX3 R45, R20, -INF , R45, !PT ;  /* 0xff800000142d7876 */ /* 0x000fca000780002d */
[--C-:B------:R-:W-:Y:S01]  /*1b70*/  FFMA R4, R4, UR4, -R45.reuse ;  /* 0x0000000404047c23 */ /* 0x100fe2000800082d */
[--C-:B------:R-:W-:Y:S01]  /*1b80*/  FFMA R5, R5, UR4, -R45.reuse ;  /* 0x0000000405057c23 */ /* 0x100fe2000800082d */
[--C-:B------:R-:W-:Y:S01]  /*1b90*/  FFMA R6, R6, UR4, -R45.reuse ;  /* 0x0000000406067c23 */ /* 0x100fe2000800082d */
[--C-:B------:R-:W-:Y:S01]  /*1ba0*/  FFMA R7, R7, UR4, -R45.reuse ;  /* 0x0000000407077c23 */ /* 0x100fe2000800082d */
[----:B------:R-:W-:Y:S01]  /*1bb0*/  FMUL R4, R4, 1.4426950216293334961 ;  /* 0x3fb8aa3b04047820 */ /* 0x000fe20000400000 */
[----:B------:R-:W-:Y:S01]  /*1bc0*/  FMUL R5, R5, 1.4426950216293334961 ;  /* 0x3fb8aa3b05057820 */ /* 0x000fe20000400000 */
[----:B------:R-:W-:Y:S01]  /*1bd0*/  FMUL R6, R6, 1.4426950216293334961 ;  /* 0x3fb8aa3b06067820 */ /* 0x000fe20000400000 */
[----:B------:R-:W-:Y:S01]  /*1be0*/  FMUL R7, R7, 1.4426950216293334961 ;  /* 0x3fb8aa3b07077820 */ /* 0x000fe20000400000 */
[--C-:B------:R-:W-:Y:S01]  /*1bf0*/  FFMA R8, R8, UR4, -R45.reuse ;  /* 0x0000000408087c23 */ /* 0x100fe2000800082d */
[--C-:B------:R-:W-:Y:S01]  /*1c00*/  FFMA R9, R9, UR4, -R45.reuse ;  /* 0x0000000409097c23 */ /* 0x100fe2000800082d */
[----:B------:R-:W-:Y:S01]  /*1c10*/  MUFU.EX2 R4, R4 ;  /* 0x0000000400047308 */ /* 0x000fe20000000800 */
[--C-:B------:R-:W-:Y:S01]  /*1c20*/  FFMA R10, R10, UR4, -R45.reuse ;  /* 0x000000040a0a7c23 */ /* 0x100fe2000800082d */
[----:B------:R-:W-:Y:S01]  /*1c30*/  FMUL R8, R8, 1.4426950216293334961 ;  /* 0x3fb8aa3b08087820 */ /* 0x000fe20000400000 */
[----:B------:R-:W-:Y:S01]  /*1c40*/  FMUL R9, R9, 1.4426950216293334961 ;  /* 0x3fb8aa3b09097820 */ /* 0x000fe20000400000 */
[--C-:B------:R-:W-:Y:S01]  /*1c50*/  FFMA R11, R11, UR4, -R45.reuse ;  /* 0x000000040b0b7c23 */ /* 0x100fe2000800082d */
[----:B------:R-:W-:Y:S01]  /*1c60*/  FMUL R10, R10, 1.4426950216293334961 ;  /* 0x3fb8aa3b0a0a7820 */ /* 0x000fe20000400000 */
[--C-:B------:R-:W-:Y:S01]  /*1c70*/  FFMA R12, R12, UR4, -R45.reuse ;  /* 0x000000040c0c7c23 */ /* 0x100fe2000800082d */
[--C-:B------:R-:W-:Y:S01]  /*1c80*/  FFMA R13, R13, UR4, -R45.reuse ;  /* 0x000000040d0d7c23 */ /* 0x100fe2000800082d */
[----:B------:R-:W0:Y:S01]  /*1c90*/  MUFU.EX2 R5, R5 ;  /* 0x0000000500057308 */ /* 0x000e220000000800 */
[----:B------:R-:W-:Y:S01]  /*1ca0*/  FMUL R11, R11, 1.4426950216293334961 ;  /* 0x3fb8aa3b0b0b7820 */ /* 0x000fe20000400000 */
[----:B------:R-:W-:Y:S01]  /*1cb0*/  FMUL R12, R12, 1.4426950216293334961 ;  /* 0x3fb8aa3b0c0c7820 */ /* 0x000fe20000400000 */
[----:B------:R-:W-:Y:S01]  /*1cc0*/  FMUL R13, R13, 1.4426950216293334961 ;  /* 0x3fb8aa3b0d0d7820 */ /* 0x000fe20000400000 */
[--C-:B------:R-:W-:Y:S01]  /*1cd0*/  FFMA R14, R14, UR4, -R45.reuse ;  /* 0x000000040e0e7c23 */ /* 0x100fe2000800082d */
[--C-:B------:R-:W-:Y:S01]  /*1ce0*/  FFMA R16, R16, UR4, -R45.reuse ;  /* 0x0000000410107c23 */ /* 0x100fe2000800082d */
[--C-:B------:R-:W-:Y:S01]  /*1cf0*/  FFMA R15, R15, UR4, -R45.reuse ;  /* 0x000000040f0f7c23 */ /* 0x100fe2000800082d */
[--C-:B------:R-:W-:Y:S01]  /*1d00*/  FFMA R17, R17, UR4, -R45.reuse ;  /* 0x0000000411117c23 */ /* 0x100fe2000800082d */
[----:B------:R-:W3:Y:S01]  /*1d10*/  MUFU.EX2 R6, R6 ;  /* 0x0000000600067308 */ /* 0x000ee20000000800 */
[----:B------:R-:W-:Y:S01]  /*1d20*/  FMUL R14, R14, 1.4426950216293334961 ;  /* 0x3fb8aa3b0e0e7820 */ /* 0x000fe20000400000 */
[----:B------:R-:W-:Y:S01]  /*1d30*/  FMUL R16, R16, 1.4426950216293334961 ;  /* 0x3fb8aa3b10107820 */ /* 0x000fe20000400000 */
[--C-:B------:R-:W-:Y:S01]  /*1d40*/  FFMA R18, R18, UR4, -R45.reuse ;  /* 0x0000000412127c23 */ /* 0x100fe2000800082d */
[----:B------:R-:W-:Y:S01]  /*1d50*/  FFMA R19, R19, UR4, -R45 ;  /* 0x0000000413137c23 */ /* 0x000fe2000800082d */
[----:B------:R-:W-:Y:S01]  /*1d60*/  FMUL R15, R15, 1.4426950216293334961 ;  /* 0x3fb8aa3b0f0f7820 */ /* 0x000fe20000400000 */
[----:B------:R-:W-:Y:S01]  /*1d70*/  FMUL R17, R17, 1.4426950216293334961 ;  /* 0x3fb8aa3b11117820 */ /* 0x000fe20000400000 */
[----:B------:R-:W-:Y:S01]  /*1d80*/  FMUL R18, R18, 1.4426950216293334961 ;  /* 0x3fb8aa3b12127820 */ /* 0x000fe20000400000 */
[----:B------:R-:W4:Y:S01]  /*1d90*/  MUFU.EX2 R7, R7 ;  /* 0x0000000700077308 */ /* 0x000f220000000800 */
[----:B0-----:R-:W-:Y:S01]  /*1da0*/  FADD R21, R4, R5 ;  /* 0x0000000504157221 */ /* 0x001fe20000000000 */
[----:B------:R-:W-:Y:S01]  /*1db0*/  FMUL R19, R19, 1.4426950216293334961 ;  /* 0x3fb8aa3b13137820 */ /* 0x000fe20000400000 */
[----:B------:R-:W-:-:S05]  /*1dc0*/  F2FP.F16.F32.PACK_AB R4, R5, R4 ;  /* 0x000000040504723e */ /* 0x000fca00000000ff */
[----:B------:R-:W0:Y:S01]  /*1dd0*/  MUFU.EX2 R8, R8 ;  /* 0x0000000800087308 */ /* 0x000e220000000800 */
[----:B---3--:R-:W-:-:S07]  /*1de0*/  FADD R20, R6, R21 ;  /* 0x0000001506147221 */ /* 0x008fce0000000000 */
[----:B------:R-:W3:Y:S01]  /*1df0*/  MUFU.EX2 R9, R9 ;  /* 0x0000000900097308 */ /* 0x000ee20000000800 */
[C---:B----4-:R-:W-:Y:S01]  /*1e00*/  FADD R21, R7.reuse, R20 ;  /* 0x0000001407157221 */ /* 0x050fe20000000000 */
[----:B------:R-:W-:-:S06]  /*1e10*/  F2FP.F16.F32.PACK_AB R5, R7, R6 ;  /* 0x000000060705723e */ /* 0x000fcc00000000ff */
[----:B------:R-:W-:Y:S01]  /*1e20*/  MUFU.EX2 R10, R10 ;  /* 0x0000000a000a7308 */ /* 0x000fe20000000800 */
[----:B0-----:R-:W-:-:S07]  /*1e30*/  FADD R20, R8, R21 ;  /* 0x0000001508147221 */ /* 0x001fce0000000000 */
[----:B------:R-:W0:Y:S01]  /*1e40*/  MUFU.EX2 R11, R11 ;  /* 0x0000000b000b7308 */ /* 0x000e220000000800 */
[C---:B---3--:R-:W-:Y:S01]  /*1e50*/  FADD R21, R9.reuse, R20 ;  /* 0x0000001409157221 */ /* 0x048fe20000000000 */
[----:B------:R-:W-:-:S06]  /*1e60*/  F2FP.F16.F32.PACK_AB R6, R9, R8 ;  /* 0x000000080906723e */ /* 0x000fcc00000000ff */
[----:B------:R-:W-:Y:S08]  /*1e70*/  MUFU.EX2 R12, R12 ;  /* 0x0000000c000c7308 */ /* 0x000ff00000000800 */
[----:B------:R-:W3:Y:S01]  /*1e80*/  MUFU.EX2 R13, R13 ;  /* 0x0000000d000d7308 */ /* 0x000ee20000000800 */
[----:B0-----:R-:W-:-:S07]  /*1e90*/  F2FP.F16.F32.PACK_AB R7, R11, R10 ;  /* 0x0000000a0b07723e */ /* 0x001fce00000000ff */
[----:B------:R-:W-:Y:S08]  /*1ea0*/  MUFU.EX2 R14, R14 ;  /* 0x0000000e000e7308 */ /* 0x000ff00000000800 */
[----:B------:R0:W-:Y:S01]  /*1eb0*/  MUFU.EX2 R49, R16 ;  /* 0x0000001000317308 */ /* 0x0001e20000000800 */
[----:B---3--:R-:W-:-:S07]  /*1ec0*/  F2FP.F16.F32.PACK_AB R8, R13, R12 ;  /* 0x0000000c0d08723e */ /* 0x008fce00000000ff */
[----:B------:R-:W3:Y:S01]  /*1ed0*/  MUFU.EX2 R15, R15 ;  /* 0x0000000f000f7308 */ /* 0x000ee20000000800 */
[----:B0-----:R-:W-:-:S04]  /*1ee0*/  FADD R16, R10, R21 ;  /* 0x000000150a107221 */ /* 0x001fc80000000000 */
[----:B------:R-:W-:-:S03]  /*1ef0*/  FADD R21, R11, R16 ;  /* 0x000000100b157221 */ /* 0x000fc60000000000 */
[----:B------:R0:W4:Y:S01]  /*1f00*/  MUFU.EX2 R36, R17 ;  /* 0x0000001100247308 */ /* 0x0001220000000800 */
[----:B------:R-:W-:-:S07]  /*1f10*/  FADD R16, R12, R21 ;  /* 0x000000150c107221 */ /* 0x000fce0000000000 */
[----:B------:R-:W-:Y:S01]  /*1f20*/  MUFU.EX2 R38, R18 ;  /* 0x0000001200267308 */ /* 0x000fe20000000800 */
[----:B0-----:R-:W-:Y:S01]  /*1f30*/  FADD R17, R13, R16 ;  /* 0x000000100d117221 */ /* 0x001fe20000000000 */
[----:B---3--:R-:W-:-:S03]  /*1f40*/  F2FP.F16.F32.PACK_AB R9, R15, R14 ;  /* 0x0000000e0f09723e */ /* 0x008fc600000000ff */
[----:B------:R-:W-:-:S03]  /*1f50*/  FADD R16, R14, R17 ;  /* 0x000000110e107221 */ /* 0x000fc60000000000 */
[----:B------:R-:W0:Y:S01]  /*1f60*/  MUFU.EX2 R37, R19 ;  /* 0x0000001300257308 */ /* 0x000e220000000800 */
[----:B------:R-:W-:Y:S01]  /*1f70*/  FADD R16, R15, R16 ;  /* 0x000000100f107221 */ /* 0x000fe20000000000 */
[----:B----4-:R-:W-:Y:S02]  /*1f80*/  F2FP.F16.F32.PACK_AB R10, R36, R49 ;  /* 0x00000031240a723e */ /* 0x010fe400000000ff */
[----:B0-----:R-:W-:Y:S01]  /*1f90*/  F2FP.F16.F32.PACK_AB R11, R37, R38 ;  /* 0x00000026250b723e */ /* 0x001fe200000000ff */
[----:B-12---:R-:W-:Y:S06]  /*1fa0*/  BRA.U !UP2, `(.L_x_9) ;  /* 0x000000010a047547 */ /* 0x006fec000b800000 */
[----:B------:R0:W-:Y:S02]  /*1fb0*/  STTM.x8 tmem[UR13+0x30], R4 ;  /* 0x00003004000079ed */ /* 0x0001e400081c000d */
.L_x_9:
[----:B-----5:R1:W-:Y:S01]  /*1fc0*/  STS.U16 [R44+UR12+0x2000], R39 ;  /* 0x002000272c007988 */ /* 0x0203e2000800040c */
[----:B0-----:R-:W-:Y:S01]  /*1fd0*/  FADD R4, -R45, -INF ;  /* 0xff8000002d047421 */ /* 0x001fe20000000100 */
[----:B------:R-:W-:Y:S01]  /*1fe0*/  FADD R49, R49, R16 ;  /* 0x0000001031317221 */ /* 0x000fe20000000000 */
[----:B------:R-:W-:Y:S01]  /*1ff0*/  UIADD3 UR28, UPT, UPT, UR28, -0x10, URZ ;  /* 0xfffffff01c1c7890 */ /* 0x000fe2000fffe0ff */
[----:B------:R1:W-:Y:S01]  /*2000*/  STS.U16 [R44+UR12+0x2100], R41 ;  /* 0x002100292c007988 */ /* 0x0003e2000800040c */
[----:B------:R-:W-:-:S03]  /*2010*/  FMUL R40, R4, 1.4426950216293334961 ;  /* 0x3fb8aa3b04287820 */ /* 0x000fc60000400000 */
[----:B------:R1:W-:Y:S03]  /*2020*/  STS.U16 [R44+UR12+0x2200], R43 ;  /* 0x0022002b2c007988 */ /* 0x0003e6000800040c */
[----:B------:R-:W0:Y:S01]  /*2030*/  MUFU.EX2 R40, R40 ;  /* 0x0000002800287308 */ /* 0x000e220000000800 */
[----:B------:R1:W-:Y:S01]  /*2040*/  STS.U16 [R44+UR12+0x2300], R47 ;  /* 0x0023002f2c007988 */ /* 0x0003e2000800040c */
[----:B------:R-:W2:Y:S02]  /*2050*/  FENCE.VIEW.ASYNC.T ;  /* 0x00000000000073c6 */ /* 0x000ea40000000200 */
[----:B--2---:R-:W-:Y:S06]  /*2060*/  BAR.SYNC.DEFER_BLOCKING 0x0 ;  /* 0x0000000000007b1d */ /* 0x004fec0000010000 */
[----:B------:R-:W2:Y:S01]  /*2070*/  LDTM.x32 R4, tmem[UR13] ;  /* 0x0000000d000479ee */ /* 0x000ea200082c0000 */
[----:B------:R-:W-:Y:S01]  /*2080*/  NOP ;  /* 0x0000000000007918 */ /* 0x000fe20000000000 */
[----:B-1----:R-:W-:Y:S05]  /*2090*/  BRA.U !UP2, `(.L_x_10) ;  /* 0x000000010a847547 */ /* 0x002fea000b800000 */
[C---:B0-2---:R-:W-:Y:S01]  /*20a0*/  FMUL R4, R40.reuse, R4 ;  /* 0x0000000428047220 */ /* 0x045fe20000400000 */
[C---:B------:R-:W-:Y:S01]  /*20b0*/  FMUL R5, R40.reuse, R5 ;  /* 0x0000000528057220 */ /* 0x040fe20000400000 */
        /* <DEDUP_REMOVED lines=29> */
[----:B------:R-:W-:-:S04]  /*2290*/  FMUL R35, R40, R35 ;  /* 0x0000002328237220 */ /* 0x000fc80000400000 */
[----:B------:R1:W-:Y:S03]  /*22a0*/  STTM.x32 tmem[UR13], R4 ;  /* 0x00000004000079ed */ /* 0x0003e600082c000d */
.L_x_10:
[----:B--2---:R-:W2:Y:S02]  /*22b0*/  FENCE.VIEW.ASYNC.T ;  /* 0x00000000000073c6 */ /* 0x004ea40000000200 */
[----:B--2---:R-:W-:Y:S01]  /*22c0*/  BAR.SYNC.DEFER_BLOCKING 0x0 ;  /* 0x0000000000007b1d */ /* 0x004fe20000010000 */
[----:B------:R-:W-:Y:S01]  /*22d0*/  FADD R49, R36, R49 ;  /* 0x0000003124317221 */ /* 0x000fe20000000000 */
[----:B------:R-:W-:Y:S02]  /*22e0*/  UISETP.GE.AND UP2, UPT, UR28, 0x1, UPT ;  /* 0x000000011c00788c */ /* 0x000fe4000bf46270 */
[----:B------:R-:W-:Y:S01]  /*22f0*/  UIADD3 UR33, UPT, UPT, UR32, 0x30, URZ ;  /* 0x0000003020217890 */ /* 0x000fe2000fffe0ff */
[----:B------:R-:W-:-:S04]  /*2300*/  FADD R38, R38, R49 ;  /* 0x0000003126267221 */ /* 0x000fc80000000000 */
[----:B------:R-:W-:-:S04]  /*2310*/  FADD R37, R37, R38 ;  /* 0x0000002625257221 */ /* 0x000fc80000000000 */
[----:B0-----:R-:W-:Y:S01]  /*2320*/  FADD R37, R40, R37 ;  /* 0x0000002528257221 */ /* 0x001fe20000000000 */
[----:B------:R0:W-:Y:S06]  /*2330*/  MEMBAR.ALL.CTA ;  /* 0x0000000000007992 */ /* 0x0001ec0000008000 */
[----:B0-----:R-:W0:Y:S02]  /*2340*/  FENCE.VIEW.ASYNC.S ;  /* 0x00000000000073c6 */ /* 0x001e240000000000 */
[----:B0-----:R-:W-:Y:S06]  /*2350*/  BAR.SYNC.DEFER_BLOCKING 0x0 ;  /* 0x0000000000007b1d */ /* 0x001fec0000010000 */
[----:B------:R-:W-:Y:S05]  /*2360*/  BRA.U !UP1, `(.L_x_11) ;  /* 0x0000000109287547 */ /* 0x000fea000b800000 */
[----:B------:R-:W-:Y:S01]  /*2370*/  ULOP3.LUT UR11, UR6, 0xc0004010, URZ, 0xfc, !UPT ;  /* 0xc0004010060b7892 */ /* 0x000fe2000f8efcff */
[----:B------:R-:W-:Y:S01]  /*2380*/  UMOV UR4, UR14 ;  /* 0x0000000e00047c82 */ /* 0x000fe20008000000 */
[----:B------:R-:W-:Y:S01]  /*2390*/  UMOV UR5, URZ ;  /* 0x000000ff00057c82 */ /* 0x000fe20008000000 */
[----:B------:R-:W-:Y:S01]  /*23a0*/  UMOV UR18, 0x0 ;  /* 0x0000000000127882 */ /* 0x000fe20000000000 */
[----:B------:R-:W-:Y:S01]  /*23b0*/  UMOV UR19, 0x8080010 ;  /* 0x0808001000137882 */ /* 0x000fe20000000000 */
[----:B------:R-:W-:Y:S01]  /*23c0*/  UMOV UR10, UR16 ;  /* 0x00000010000a7c82 */ /* 0x000fe20008000000 */
[----:B------:R-:W-:-:S03]  /*23d0*/  UMOV UR4, UR4 ;  /* 0x0000000400047c82 */ /* 0x000fc60008000000 */
[----:B------:R0:W-:Y:S01]  /*23e0*/  UTCHMMA tmem[UR33], gdesc[UR10], tmem[UR32], tmem[UR18], idesc[UR19], UPT ;  /* 0x00ff120a210079ea */ /* 0x0001e2000b800020 */
[----:B------:R0:W-:Y:S01]  /*23f0*/  UTCBAR [UR4], URZ ;  /* 0x000000ff040073e9 */ /* 0x0001e200080000ff */
[----:B------:R-:W-:Y:S01]  /*2400*/  NOP ;  /* 0x0000000000007918 */ /* 0x000fe20000000000 */
.L_x_11:
[----:B------:R-:W-:Y:S01]  /*2410*/  FSEL R45, R45, -INF , P2 ;  /* 0xff8000002d2d7808 */ /* 0x000fe20001000000 */
[----:B------:R-:W-:Y:S01]  /*2420*/  UMOV UR6, URZ ;  /* 0x000000ff00067c82 */ /* 0x000fe20008000000 */
[----:B------:R-:W-:Y:S01]  /*2430*/  FSEL R46, R37, 1, P2 ;  /* 0x3f800000252e7808 */ /* 0x000fe20001000000 */
[----:B------:R-:W-:Y:S06]  /*2440*/  BRA.U !UP2, `(.L_x_12) ;  /* 0x0000000d0aec7547 */ /* 0x000fec000b800000 */
[----:B------:R-:W-:Y:S01]  /*2450*/  USHF.R.U32.HI UR16, URZ, 0x4, UR12 ;  /* 0x00000004ff107899 */ /* 0x000fe2000801160c */
[----:B------:R-:W-:Y:S01]  /*2460*/  SHF.L.U32 R48, R3, 0x4, RZ ;  /* 0x0000000403307819 */ /* 0x000fe200000006ff */
[----:B------:R-:W-:Y:S01]  /*2470*/  USHF.L.U32 UR30, UR7, 0x4, URZ ;  /* 0x00000004071e7899 */ /* 0x000fe200080006ff */
[----:B-1----:R-:W-:Y:S01]  /*2480*/  HFMA2 R12, -RZ, RZ, 0, 0 ;  /* 0x00000000ff0c7431 */ /* 0x002fe200000001ff */
[----:B------:R-:W-:Y:S01]  /*2490*/  USGXT.U32 UR16, UR16, 0xe ;  /* 0x0000000e1010789a */ /* 0x000fe20008000000 */
[----:B------:R-:W-:Y:S01]  /*24a0*/  MOV R20, R45 ;  /* 0x0000002d00147202 */ /* 0x000fe20000000f00 */
[----:B0-----:R-:W-:Y:S01]  /*24b0*/  USHF.R.U32.HI UR4, URZ, 0x4, UR8 ;  /* 0x00000004ff047899 */ /* 0x001fe20008011608 */
[----:B------:R-:W-:Y:S01]  /*24c0*/  MOV R47, R48 ;  /* 0x00000030002f7202 */ /* 0x000fe20000000f00 */
[----:B------:R-:W-:Y:S01]  /*24d0*/  UIADD3 UR6, UPT, UPT, UR12, 0x2800, URZ ;  /* 0x000028000c067890 */ /* 0x000fe2000fffe0ff */
[----:B------:R-:W-:Y:S01]  /*24e0*/  MOV R3, UR30 ;  /* 0x0000001e00037c02 */ /* 0x000fe20008000f00 */
[----:B------:R-:W-:-:S02]  /*24f0*/  ULOP3.LUT UR22, UR16, 0x1000000, URZ, 0xfc, !UPT ;  /* 0x0100000010167892 */ /* 0x000fc4000f8efcff */
[----:B------:R-:W-:Y:S02]  /*2500*/  USGXT.U32 UR4, UR4, 0xe ;  /* 0x0000000e0404789a */ /* 0x000fe40008000000 */
[----:B------:R-:W-:Y:S02]  /*2510*/  USHF.R.U32.HI UR6, URZ, 0x4, UR6 ;  /* 0x00000004ff067899 */ /* 0x000fe40008011606 */
[----:B------:R-:W-:Y:S01]  /*2520*/  UIADD3 UR16, UP2, UPT, UR16, 0x1000080, URZ ;  /* 0x0100008010107890 */ /* 0x000fe2000ff5e0ff */
[----:B------:R-:W-:Y:S01]  /*2530*/  UMOV UR5, URZ ;  /* 0x000000ff00057c82 */ /* 0x000fe20008000000 */
[----:B------:R-:W-:Y:S01]  /*2540*/  UMOV UR18, 0xfffffffe ;  /* 0xfffffffe00127882 */ /* 0x000fe20000000000 */
[----:B------:R-:W-:Y:S01]  /*2550*/  UMOV UR19, 0x7fffbfdf ;  /* 0x7fffbfdf00137882 */ /* 0x000fe20000000000 */
[----:B------:R-:W-:Y:S01]  /*2560*/  UISETP.NE.U32.AND UP1, UPT, UR17, URZ, UPT ;  /* 0x000000ff1100728c */ /* 0x000fe2000bf25070 */
[----:B------:R-:W0:Y:S01]  /*2570*/  LDCU UR36, c[0x0][0x3a8] ;  /* 0x00007500ff2477ac */ /* 0x000e220008000800 */
[----:B------:R-:W-:-:S02]  /*2580*/  USGXT.U32 UR29, UR6, 0xe ;  /* 0x0000000e061d789a */ /* 0x000fc40008000000 */
[----:B------:R-:W-:Y:S02]  /*2590*/  UIADD3.X UR17, UPT, UPT, UR5, 0x40004040, URZ, UP2, !UPT ;  /* 0x4000404005117890 */ /* 0x000fe400097fe4ff */
[----:B------:R-:W-:Y:S01]  /*25a0*/  UIADD3.64 UR18, UPT, UPT, UR4, -UR18, URZ ;  /* 0x8000001204127297 */ /* 0x000fe2000fffe0ff */
[----:B------:R-:W-:Y:S01]  /*25b0*/  UMOV UR31, 0x1 ;  /* 0x00000001001f7882 */ /* 0x000fe20000000000 */
[----:B------:R-:W-:Y:S01]  /*25c0*/  UMOV UR7, URZ ;  /* 0x000000ff00077c82 */ /* 0x000fe20008000000 */
[----:B------:R-:W-:-:S09]  /*25d0*/  UMOV UR8, URZ ;  /* 0x000000ff00087c82 */ /* 0x000fd20008000000 */
.L_x_17:
[----:B------:R-:W-:-:S04]  /*25e0*/  IMAD.WIDE R4, R47, 0x2, R64 ;  /* 0x000000022f047825 */ /* 0x000fc800078e0240 */
[C---:B------:R-:W-:Y:S02]  /*25f0*/  IMAD.WIDE R8, R47.reuse, 0x2, R60 ;  /* 0x000000022f087825 */ /* 0x040fe400078e023c */
[----:B------:R-:W2:Y:S02]  /*2600*/  LDG.E.U16 R5, desc[UR26][R4.64] ;  /* 0x0000001a04057981 */ /* 0x000ea4000c1e1500 */
[C---:B------:R-:W-:Y:S02]  /*2610*/  IMAD.WIDE R6, R47.reuse, 0x2, R62 ;  /* 0x000000022f067825 */ /* 0x040fe400078e023e */
[----:B------:R-:W3:Y:S02]  /*2620*/  LDG.E.U16 R9, desc[UR26][R8.64] ;  /* 0x0000001a08097981 */ /* 0x000ee4000c1e1500 */
[----:B------:R-:W-:Y:S02]  /*2630*/  IMAD.WIDE R10, R47, 0x2, R58 ;  /* 0x000000022f0a7825 */ /* 0x000fe400078e023a */
[----:B------:R-:W4:Y:S04]  /*2640*/  LDG.E.U16 R7, desc[UR26][R6.64] ;  /* 0x0000001a06077981 */ /* 0x000f28000c1e1500 */
[----:B------:R-:W5:Y:S01]  /*2650*/  LDG.E.U16 R11, desc[UR26][R10.64] ;  /* 0x0000001a0a0b7981 */ /* 0x000f62000c1e1500 */
[----:B-1----:R-:W-:-:S02]  /*2660*/  UMOV UR10, 0x1 ;  /* 0x00000001000a7882 */ /* 0x002fc40000000000 */
[----:B------:R-:W-:-:S04]  /*2670*/  @!UP0 UIADD3 UR10, UPT, UPT, -UR10, 0x100000, URZ ;  /* 0x001000000a0a8890 */ /* 0x000fc8000fffe1ff */
[----:B------:R-:W-:Y:S02]  /*2680*/  @!UP0 USHF.L.U32 UR11, UR10, 0xb, URZ ;  /* 0x0000000b0a0b8899 */ /* 0x000fe400080006ff */
[----:B------:R-:W-:Y:S01]  /*2690*/  @!UP0 USHF.L.U32 UR10, UR10, 0x1, URZ ;  /* 0x000000010a0a8899 */ /* 0x000fe200080006ff */
[----:B------:R-:W-:Y:S01]  /*26a0*/  VOTEU.ALL UP2, P1 ;  /* 0x0000000000ff7886 */ /* 0x000fe20000840000 */
[----:B--2---:R1:W-:Y:S04]  /*26b0*/  STS.U16 [R44+UR12+0x2400], R5 ;  /* 0x002400052c007988 */ /* 0x0043e8000800040c */
[----:B---3--:R1:W-:Y:S04]  /*26c0*/  STS.U16 [R44+UR12+0x2600], R9 ;  /* 0x002600092c007988 */ /* 0x0083e8000800040c */
[----:B----4-:R1:W-:Y:S04]  /*26d0*/  STS.U16 [R2+UR12+0x2500], R7 ;  /* 0x0025000702007988 */ /* 0x0103e8000800040c */
[----:B-----5:R1:W-:Y:S01]  /*26e0*/  STS.U16 [R2+UR12+0x2700], R11 ;  /* 0x0027000b02007988 */ /* 0x0203e2000800040c */
[----:B------:R2:W-:Y:S06]  /*26f0*/  MEMBAR.ALL.CTA ;  /* 0x0000000000007992 */ /* 0x0005ec0000008000 */
[----:B--2---:R-:W-:Y:S04]  /*2700*/  FENCE.VIEW.ASYNC.S ;  /* 0x00000000000073c6 */ /* 0x004fe80000000000 */
[----:B------:R-:W2:Y:S02]  /*2710*/  FENCE.VIEW.ASYNC.S ;  /* 0x00000000000073c6 */ /* 0x000ea40000000000 */
[----:B--2---:R1:W2:Y:S02]  /*2720*/  @!UP2 SYNCS.EXCH.64 URZ, [UR12+0x2c10], UR10 ;  /* 0x002c100a0cffa5b2 */ /* 0x0042a40008000100 */
[----:B--2---:R-:W-:Y:S06]  /*2730*/  BAR.SYNC.DEFER_BLOCKING 0x0 ;  /* 0x0000000000007b1d */ /* 0x004fec0000010000 */
[----:B-1----:R-:W-:Y:S05]  /*2740*/  BRA.U UP1, `(.L_x_13) ;  /* 0x0000000101387547 */ /* 0x002fea000b800000 */
[----:B------:R-:W-:Y:S01]  /*2750*/  UIADD3 UR10, UPT, UPT, UR12, 0x2c10, URZ ;  /* 0x00002c100c0a7890 */ /* 0x000fe2000fffe0ff */
[----:B------:R-:W-:Y:S01]  /*2760*/  UMOV UR23, 0x40004040 ;  /* 0x4000404000177882 */ /* 0x000fe20000000000 */
[----:B------:R-:W-:Y:S01]  /*2770*/  UMOV UR20, UR4 ;  /* 0x0000000400147c82 */ /* 0x000fe20008000000 */
[----:B------:R-:W-:Y:S01]  /*2780*/  UMOV UR21, 0x80004020 ;  /* 0x8000402000157882 */ /* 0x000fe20000000000 */
[----:B------:R-:W-:Y:S01]  /*2790*/  UMOV UR24, 0x0 ;  /* 0x0000000000187882 */ /* 0x000fe20000000000 */
[----:B------:R-:W-:Y:S01]  /*27a0*/  UMOV UR25, 0x8048010 ;  /* 0x0804801000197882 */ /* 0x000fe20000000000 */
[----:B------:R-:W-:Y:S01]  /*27b0*/  UMOV UR11, URZ ;  /* 0x000000ff000b7c82 */ /* 0x000fe20008000000 */
[----:B------:R-:W-:Y:S01]  /*27c0*/  UMOV UR34, 0x0 ;  /* 0x0000000000227882 */ /* 0x000fe20000000000 */
[----:B------:R-:W-:Y:S01]  /*27d0*/  UMOV UR35, 0x8048010 ;  /* 0x0804801000237882 */ /* 0x000fe20000000000 */
[----:B------:R1:W-:Y:S01]  /*27e0*/  UTCHMMA gdesc[UR22], gdesc[UR20], tmem[UR15], tmem[UR24], idesc[UR25], !UPT ;  /* 0x00ff1814160075ea */ /* 0x0003e2000f80000f */
[----:B------:R-:W-:Y:S01]  /*27f0*/  UMOV UR10, UR10 ;  /* 0x0000000a000a7c82 */ /* 0x000fe20008000000 */
[----:B------:R1:W-:Y:S01]  /*2800*/  UTCHMMA gdesc[UR16], gdesc[UR18], tmem[UR15], tmem[UR34], idesc[UR35], UPT ;  /* 0x00ff2212100075ea */ /* 0x0003e2000b80000f */
[----:B------:R1:W-:Y:S01]  /*2810*/  UTCBAR [UR10], URZ ;  /* 0x000000ff0a0073e9 */ /* 0x0003e200080000ff */
[----:B------:R-:W-:-:S02]  /*2820*/  NOP ;  /* 0x0000000000007918 */ /* 0x000fc40000000000 */
.L_x_13:
[----:B------:R-:W2:Y:S01]  /*2830*/  SYNCS.PHASECHK.TRANS64.TRYWAIT P2, [UR12+0x2c10], RZ ;  /* 0x002c10ffff0075a7 */ /* 0x000ea2000804110c */
[----:B------:R-:W-:Y:S01]  /*2840*/  SHF.L.U32 R21, R12, 0x1f, RZ ;  /* 0x0000001f0c157819 */ /* 0x000fe200000006ff */
[----:B--2---:R-:W-:Y:S06]  /*2850*/  @!P2 BRA `(.L_x_14) ;  /* 0x0000002000e4a947 */ /* 0x004fec0003800000 */
.L_x_23:
[----:B------:R-:W-:Y:S01]  /*2860*/  BAR.SYNC.DEFER_BLOCKING 0x0 ;  /* 0x0000000000007b1d */ /* 0x000fe20000010000 */
[----:B------:R-:W-:-:S04]  /*2870*/  IMAD.WIDE R22, R3, 0x2, R56 ;  /* 0x0000000203167825 */ /* 0x000fc800078e0238 */
[C---:B------:R-:W-:Y:S01]  /*2880*/  IMAD.WIDE R24, R3.reuse, 0x2, R54 ;  /* 0x0000000203187825 */ /* 0x040fe200078e0236 */
[----:B------:R-:W2:Y:S03]  /*2890*/  LDTM.x16 R4, tmem[UR13+0x20] ;  /* 0x0000200d000479ee */ /* 0x000ea60008240000 */
[----:B------:R-:W-:-:S04]  /*28a0*/  IMAD.WIDE R26, R3, 0x2, R52 ;  /* 0x00000002031a7825 */ /* 0x000fc800078e0234 */
[----:B------:R-:W-:Y:S01]  /*28b0*/  IMAD.WIDE R28, R3, 0x2, R50 ;  /* 0x00000002031c7825 */ /* 0x000fe200078e0232 */
[----:B------:R-:W2:Y:S01]  /*28c0*/  @!P1 SYNCS.CCTL.IV [UR12+0x2c10] ;  /* 0x002c1000ff0099b1 */ /* 0x000ea2000800000c */
[----:B------:R-:W-:Y:S01]  /*28d0*/  NOP ;  /* 0x0000000000007918 */ /* 0x000fe20000000000 */
[----:B--2---:R-:W2:Y:S02]  /*28e0*/  SYNCS.PHASECHK.TRANS64.TRYWAIT P2, [UR14], R21 ;  /* 0x00000015ff0075a7 */ /* 0x004ea4000804110e */
[----:B--2---:R-:W-:Y:S05]  /*28f0*/  @!P2 BRA `(.L_x_15) ;  /* 0x0000002000c8a947 */ /* 0x004fea0003800000 */
.L_x_24:
[----:B------:R2:W3:Y:S04]  /*2900*/  LDG.E.U16 R77, desc[UR26][R22.64] ;  /* 0x0000001a164d7981 */ /* 0x0004e8000c1e1500 */
[----:B------:R4:W5:Y:S04]  /*2910*/  LDG.E.U16 R79, desc[UR26][R24.64] ;  /* 0x0000001a184f7981 */ /* 0x000968000c1e1500 */
[----:B------:R-:W5:Y:S04]  /*2920*/  LDG.E.U16 R81, desc[UR26][R26.64] ;  /* 0x0000001a1a517981 */ /* 0x000f68000c1e1500 */
[----:B------:R-:W5:Y:S01]  /*2930*/  LDG.E.U16 R83, desc[UR26][R28.64] ;  /* 0x0000001a1c537981 */ /* 0x000f62000c1e1500 */
[----:B0-----:R-:W-:Y:S01]  /*2940*/  FMUL R21, R4, UR36 ;  /* 0x0000002404157c20 */ /* 0x001fe20008400000 */
[----:B------:R-:W-:Y:S01]  /*2950*/  FMUL R30, R5, UR36 ;  /* 0x00000024051e7c20 */ /* 0x000fe20008400000 */
[----:B------:R-:W-:Y:S01]  /*2960*/  FMUL R31, R6, UR36 ;  /* 0x00000024061f7c20 */ /* 0x000fe20008400000 */
[----:B------:R-:W-:Y:S01]  /*2970*/  FMUL R32, R7, UR36 ;  /* 0x0000002407207c20 */ /* 0x000fe20008400000 */
[----:B------:R-:W-:Y:S01]  /*2980*/  FMUL R33, R8, UR36 ;  /* 0x0000002408217c20 */ /* 0x000fe20008400000 */
[----:B--2---:R-:W-:Y:S01]  /*2990*/  FMUL R22, R10, UR36 ;  /* 0x000000240a167c20 */ /* 0x004fe20008400000 */
[----:B------:R-:W-:Y:S01]  /*29a0*/  FMUL R23, R11, UR36 ;  /* 0x000000240b177c20 */ /* 0x000fe20008400000 */
[----:B------:R-:W-:Y:S01]  /*29b0*/  FMNMX3 R30, R21, R30, R31, !PT ;  /* 0x0000001e151e7276 */ /* 0x000fe2000780001f */
[----:B------:R-:W-:Y:S01]  /*29c0*/  FMUL R21, R9, UR36 ;  /* 0x0000002409157c20 */ /* 0x000fe20008400000 */
[----:B----4-:R-:W-:Y:S01]  /*29d0*/  FMUL R24, R12, UR36 ;  /* 0x000000240c187c20 */ /* 0x010fe20008400000 */
[----:B------:R-:W-:Y:S01]  /*29e0*/  FMUL R45, R19, UR36 ;  /* 0x00000024132d7c20 */ /* 0x000fe20008400000 */
[----:B------:R-:W-:Y:S01]  /*29f0*/  FMNMX3 R30, R30, R32, R33, !PT ;  /* 0x000000201e1e7276 */ /* 0x000fe20007800021 */
[----:B------:R-:W-:Y:S01]  /*2a00*/  ULEA UR14, UR31, UR12, 0x3 ;  /* 0x0000000c1f0e7291 */ /* 0x000fe2000f8e18ff */
[----:B------:R-:W-:-:S02]  /*2a10*/  UMOV UR6, UR7 ;  /* 0x0000000700067c82 */ /* 0x000fc40008000000 */
[----:B------:R-:W-:Y:S01]  /*2a20*/  FMNMX3 R30, R30, R21, R22, !PT ;  /* 0x000000151e1e7276 */ /* 0x000fe20007800016 */
[----:B------:R-:W-:Y:S01]  /*2a30*/  FMUL R21, R13, UR36 ;  /* 0x000000240d157c20 */ /* 0x000fe20008400000 */
[----:B------:R-:W-:Y:S01]  /*2a40*/  FMUL R22, R14, UR36 ;  /* 0x000000240e167c20 */ /* 0x000fe20008400000 */
[----:B------:R-:W-:Y:S01]  /*2a50*/  UIADD3 UR14, UPT, UPT, UR14, 0x2c00, URZ ;  /* 0x00002c000e0e7890 */ /* 0x000fe2000fffe0ff */
[----:B------:R-:W-:Y:S01]  /*2a60*/  FMNMX3 R30, R30, R23, R24, !PT ;  /* 0x000000171e1e7276 */ /* 0x000fe20007800018 */
[----:B------:R-:W-:Y:S01]  /*2a70*/  FMUL R23, R15, UR36 ;  /* 0x000000240f177c20 */ /* 0x000fe20008400000 */
[----:B------:R-:W-:Y:S02]  /*2a80*/  FMUL R24, R16, UR36 ;  /* 0x0000002410187c20 */ /* 0x000fe40008400000 */
[----:B------:R-:W-:Y:S01]  /*2a90*/  FMNMX3 R30, R30, R21, R22, !PT ;  /* 0x000000151e1e7276 */ /* 0x000fe20007800016 */
[----:B------:R-:W-:Y:S01]  /*2aa0*/  FMUL R21, R17, UR36 ;  /* 0x0000002411157c20 */ /* 0x000fe20008400000 */
[----:B------:R-:W-:-:S02]  /*2ab0*/  FMUL R22, R18, UR36 ;  /* 0x0000002412167c20 */ /* 0x000fc40008400000 */
[----:B------:R-:W-:-:S04]  /*2ac0*/  FMNMX3 R23, R30, R23, R24, !PT ;  /* 0x000000171e177276 */ /* 0x000fc80007800018 */
[----:B------:R-:W-:-:S04]  /*2ad0*/  FMNMX3 R21, R23, R21, R22, !PT ;  /* 0x0000001517157276 */ /* 0x000fc80007800016 */
[----:B------:R-:W-:-:S05]  /*2ae0*/  FMNMX3 R45, R21, R45, R20, !PT ;  /* 0x0000002d152d7276 */ /* 0x000fca0007800014 */
[--C-:B------:R-:W-:Y:S01]  /*2af0*/  FFMA R4, R4, UR36, -R45.reuse ;  /* 0x0000002404047c23 */ /* 0x100fe2000800082d */
        /* <DEDUP_REMOVED lines=14> */
[----:B------:R-:W-:Y:S01]  /*2be0*/  FFMA R19, R19, UR36, -R45 ;  /* 0x0000002413137c23 */ /* 0x000fe2000800082d */
[----:B------:R-:W-:Y:S01]  /*2bf0*/  FMUL R4, R4, 1.4426950216293334961 ;  /* 0x3fb8aa3b04047820 */ /* 0x000fe20000400000 */
        /* <DEDUP_REMOVED lines=15> */
[----:B------:R-:W-:Y:S01]  /*2cf0*/  MUFU.EX2 R4, R4 ;  /* 0x0000000400047308 */ /* 0x000fe20000000800 */
[----:B------:R-:W-:-:S04]  /*2d00*/  FADD R80, -R45, R20 ;  /* 0x000000142d507221 */ /* 0x000fc80000000100 */
[----:B------:R-:W-:-:S03]  /*2d10*/  FMUL R80, R80, 1.4426950216293334961 ;  /* 0x3fb8aa3b50507820 */ /* 0x000fc60000400000 */
[----:B------:R-:W0:Y:S08]  /*2d20*/  MUFU.EX2 R5, R5 ;  /* 0x0000000500057308 */ /* 0x000e300000000800 */
[----:B------:R-:W-:Y:S08]  /*2d30*/  MUFU.EX2 R72, R6 ;  /* 0x0000000600487308 */ /* 0x000ff00000000800 */
[----:B------:R-:W2:Y:S01]  /*2d40*/  MUFU.EX2 R73, R7 ;  /* 0x0000000700497308 */ /* 0x000ea20000000800 */
[----:B0-----:R-:W-:Y:S01]  /*2d50*/  F2FP.F16.F32.PACK_AB R36, R5, R4 ;  /* 0x000000040524723e */ /* 0x001fe200000000ff */
[----:B------:R-:W-:-:S06]  /*2d60*/  FADD R87, R4, R5 ;  /* 0x0000000504577221 */ /* 0x000fcc0000000000 */
[----:B------:R-:W-:Y:S08]  /*2d70*/  MUFU.EX2 R74, R8 ;  /* 0x00000008004a7308 */ /* 0x000ff00000000800 */
[----:B------:R-:W0:Y:S01]  /*2d80*/  MUFU.EX2 R75, R9 ;  /* 0x00000009004b7308 */ /* 0x000e220000000800 */
[----:B--2---:R-:W-:Y:S01]  /*2d90*/  F2FP.F16.F32.PACK_AB R37, R73, R72 ;  /* 0x000000484925723e */ /* 0x004fe200000000ff */
[----:B------:R-:W-:-:S04]  /*2da0*/  FADD R72, R72, R87 ;  /* 0x0000005748487221 */ /* 0x000fc80000000000 */
[----:B------:R-:W-:Y:S02]  /*2db0*/  FADD R73, R73, R72 ;  /* 0x0000004849497221 */ /* 0x000fe40000000000 */
[----:B------:R-:W-:Y:S08]  /*2dc0*/  MUFU.EX2 R76, R10 ;  /* 0x0000000a004c7308 */ /* 0x000ff00000000800 */
[----:B------:R-:W2:Y:S01]  /*2dd0*/  MUFU.EX2 R85, R11 ;  /* 0x0000000b00557308 */ /* 0x000ea20000000800 */
[----:B0-----:R-:W-:Y:S01]  /*2de0*/  F2FP.F16.F32.PACK_AB R38, R75, R74 ;  /* 0x0000004a4b26723e */ /* 0x001fe200000000ff */
[----:B------:R-:W-:-:S04]  /*2df0*/  FADD R74, R74, R73 ;  /* 0x000000494a4a7221 */ /* 0x000fc80000000000 */
[----:B------:R-:W-:Y:S02]  /*2e00*/  FADD R75, R75, R74 ;  /* 0x0000004a4b4b7221 */ /* 0x000fe40000000000 */
[----:B------:R-:W-:Y:S08]  /*2e10*/  MUFU.EX2 R78, R12 ;  /* 0x0000000c004e7308 */ /* 0x000ff00000000800 */
[----:B------:R-:W0:Y:S01]  /*2e20*/  MUFU.EX2 R49, R13 ;  /* 0x0000000d00317308 */ /* 0x000e220000000800 */
[----:B--2---:R-:W-:Y:S01]  /*2e30*/  F2FP.F16.F32.PACK_AB R39, R85, R76 ;  /* 0x0000004c5527723e */ /* 0x004fe200000000ff */
[----:B------:R-:W-:-:S04]  /*2e40*/  FADD R76, R76, R75 ;  /* 0x0000004b4c4c7221 */ /* 0x000fc80000000000 */
[----:B------:R-:W-:Y:S02]  /*2e50*/  FADD R85, R85, R76 ;  /* 0x0000004c55557221 */ /* 0x000fe40000000000 */
[----:B------:R-:W-:Y:S08]  /*2e60*/  MUFU.EX2 R66, R14 ;  /* 0x0000000e00427308 */ /* 0x000ff00000000800 */
[----:B------:R-:W2:Y:S01]  /*2e70*/  MUFU.EX2 R67, R15 ;  /* 0x0000000f00437308 */ /* 0x000ea20000000800 */
[----:B0-----:R-:W-:-:S07]  /*2e80*/  F2FP.F16.F32.PACK_AB R40, R49, R78 ;  /* 0x0000004e3128723e */ /* 0x001fce00000000ff */
[----:B------:R-:W-:Y:S08]  /*2e90*/  MUFU.EX2 R68, R16 ;  /* 0x0000001000447308 */ /* 0x000ff00000000800 */
[----:B------:R-:W0:Y:S01]  /*2ea0*/  MUFU.EX2 R69, R17 ;  /* 0x0000001100457308 */ /* 0x000e220000000800 */
[----:B--2---:R-:W-:-:S07]  /*2eb0*/  F2FP.F16.F32.PACK_AB R41, R67, R66 ;  /* 0x000000424329723e */ /* 0x004fce00000000ff */
[----:B------:R-:W-:Y:S08]  /*2ec0*/  MUFU.EX2 R71, R18 ;  /* 0x0000001200477308 */ /* 0x000ff00000000800 */
[----:B------:R-:W2:Y:S01]  /*2ed0*/  MUFU.EX2 R70, R19 ;  /* 0x0000001300467308 */ /* 0x000ea20000000800 */
[----:B0-----:R-:W-:Y:S02]  /*2ee0*/  F2FP.F16.F32.PACK_AB R42, R69, R68 ;  /* 0x00000044452a723e */ /* 0x001fe400000000ff */
[----:B--2---:R-:W-:-:S04]  /*2ef0*/  F2FP.F16.F32.PACK_AB R43, R70, R71 ;  /* 0x00000047462b723e */ /* 0x004fc800000000ff */
[----:B------:R0:W-:Y:S02]  /*2f00*/  STTM.x8 tmem[UR13+0x30], R36 ;  /* 0x00003024000079ed */ /* 0x0001e400081c000d */
[----:B0-----:R-:W0:Y:S01]  /*2f10*/  MUFU.EX2 R37, R80 ;  /* 0x0000005000257308 */ /* 0x001e220000000800 */
[----:B------:R-:W-:-:S04]  /*2f20*/  FADD R36, R78, R85 ;  /* 0x000000554e247221 */ /* 0x000fc80000000000 */
[----:B------:R-:W-:-:S04]  /*2f30*/  FADD R49, R49, R36 ;  /* 0x0000002431317221 */ /* 0x000fc80000000000 */
[----:B------:R-:W-:-:S04]  /*2f40*/  FADD R66, R66, R49 ;  /* 0x0000003142427221 */ /* 0x000fc80000000000 */
[----:B------:R-:W-:-:S04]  /*2f50*/  FADD R67, R67, R66 ;  /* 0x0000004243437221 */ /* 0x000fc80000000000 */
[----:B------:R-:W-:-:S04]  /*2f60*/  FADD R68, R68, R67 ;  /* 0x0000004344447221 */ /* 0x000fc80000000000 */
[----:B------:R-:W-:-:S04]  /*2f70*/  FADD R68, R69, R68 ;  /* 0x0000004445447221 */ /* 0x000fc80000000000 */
[----:B------:R-:W-:-:S04]  /*2f80*/  FADD R71, R71, R68 ;  /* 0x0000004447477221 */ /* 0x000fc80000000000 */
[----:B------:R-:W-:Y:S01]  /*2f90*/  FADD R70, R70, R71 ;  /* 0x0000004746467221 */ /* 0x000fe20000000000 */
[----:B---3--:R2:W-:Y:S04]  /*2fa0*/  STS.U16 [R44+UR12+0x2800], R77 ;  /* 0x0028004d2c007988 */ /* 0x0085e8000800040c */
[----:B-----5:R2:W-:Y:S04]  /*2fb0*/  STS.U16 [R44+UR12+0x2900], R79 ;  /* 0x0029004f2c007988 */ /* 0x0205e8000800040c */
[----:B------:R2:W-:Y:S04]  /*2fc0*/  STS.U16 [R44+UR12+0x2a00], R81 ;  /* 0x002a00512c007988 */ /* 0x0005e8000800040c */
[----:B------:R2:W-:Y:S01]  /*2fd0*/  STS.U16 [R44+UR12+0x2b00], R83 ;  /* 0x002b00532c007988 */ /* 0x0005e2000800040c */
[----:B------:R-:W3:Y:S02]  /*2fe0*/  FENCE.VIEW.ASYNC.T ;  /* 0x00000000000073c6 */ /* 0x000ee40000000200 */
[----:B---3--:R-:W-:Y:S06]  /*2ff0*/  BAR.SYNC.DEFER_BLOCKING 0x0 ;  /* 0x0000000000007b1d */ /* 0x008fec0000010000 */
[----:B------:R-:W0:Y:S01]  /*3000*/  LDTM.x32 R4, tmem[UR13] ;  /* 0x0000000d000479ee */ /* 0x000e2200082c0000 */
[----:B------:R-:W-:Y:S01]  /*3010*/  NOP ;  /* 0x0000000000007918 */ /* 0x000fe20000000000 */
[C---:B0-----:R-:W-:Y:S01]  /*3020*/  FMUL R4, R37.reuse, R4 ;  /* 0x0000000425047220 */ /* 0x041fe20000400000 */
        /* <DEDUP_REMOVED lines=31> */
[----:B------:R2:W-:Y:S01]  /*3220*/  STTM.x32 tmem[UR13], R4 ;  /* 0x00000004000079ed */ /* 0x0005e200082c000d */
[----:B------:R-:W0:Y:S02]  /*3230*/  FENCE.VIEW.ASYNC.T ;  /* 0x00000000000073c6 */ /* 0x000e240000000200 */
[----:B0-----:R-:W-:Y:S06]  /*3240*/  BAR.SYNC.DEFER_BLOCKING 0x0 ;  /* 0x0000000000007b1d */ /* 0x001fec0000010000 */
[----:B------:R0:W-:Y:S06]  /*3250*/  MEMBAR.ALL.CTA ;  /* 0x0000000000007992 */ /* 0x0001ec0000008000 */
[----:B0-----:R-:W0:Y:S02]  /*3260*/  FENCE.VIEW.ASYNC.S ;  /* 0x00000000000073c6 */ /* 0x001e240000000000 */
[----:B0-----:R-:W-:Y:S06]  /*3270*/  BAR.SYNC.DEFER_BLOCKING 0x0 ;  /* 0x0000000000007b1d */ /* 0x001fec0000010000 */
[----:B------:R-:W-:Y:S05]  /*3280*/  BRA.U UP1, `(.L_x_16) ;  /* 0x0000000101287547 */ /* 0x000fea000b800000 */
[----:B-1----:R-:W-:Y:S01]  /*3290*/  UMOV UR10, UR14 ;  /* 0x0000000e000a7c82 */ /* 0x002fe20008000000 */
[----:B------:R-:W-:Y:S01]  /*32a0*/  UMOV UR11, URZ ;  /* 0x000000ff000b7c82 */ /* 0x000fe20008000000 */
[----:B------:R-:W-:Y:S01]  /*32b0*/  UMOV UR20, UR29 ;  /* 0x0000001d00147c82 */ /* 0x000fe20008000000 */
[----:B------:R-:W-:Y:S01]  /*32c0*/  UMOV UR21, 0xc0004010 ;  /* 0xc000401000157882 */ /* 0x000fe20000000000 */
[----:B------:R-:W-:Y:S01]  /*32d0*/  UMOV UR24, 0x0 ;  /* 0x0000000000187882 */ /* 0x000fe20000000000 */
[----:B------:R-:W-:Y:S01]  /*32e0*/  UMOV UR25, 0x8080010 ;  /* 0x0808001000197882 */ /* 0x000fe20000000000 */
[----:B------:R-:W-:Y:S01]  /*32f0*/  UMOV UR7, UR10 ;  /* 0x0000000a00077c82 */ /* 0x000fe20008000000 */
[----:B------:R0:W-:Y:S01]  /*3300*/  UTCHMMA tmem[UR33], gdesc[UR20], tmem[UR32], tmem[UR24], idesc[UR25], UPT ;  /* 0x00ff1814210079ea */ /* 0x0001e2000b800020 */
[----:B------:R0:W-:Y:S01]  /*3310*/  UTCBAR [UR7], URZ ;  /* 0x000000ff070073e9 */ /* 0x0001e200080000ff */
[----:B------:R-:W-:Y:S02]  /*3320*/  NOP ;  /* 0x0000000000007918 */ /* 0x000fe40000000000 */
.L_x_16:
[----:B------:R-:W-:Y:S01]  /*3330*/  UIADD3 UR31, UPT, UPT, UR31, 0x1, URZ ;  /* 0x000000011f1f7890 */ /* 0x000fe2000fffe0ff */
[----:B------:R-:W-:Y:S01]  /*3340*/  FFMA R46, R37, R46, R70 ;  /* 0x0000002e252e7223 */ /* 0x000fe20000000046 */
[----:B------:R-:W-:Y:S01]  /*3350*/  UIADD3 UR8, UPT, UPT, UR8, 0x10, URZ ;  /* 0x0000001008087890 */ /* 0x000fe2000fffe0ff */
[----:B------:R-:W-:Y:S01]  /*3360*/  IADD3 R3, PT, PT, R3, UR30, RZ ;  /* 0x0000001e03037c10 */ /* 0x000fe2000fffe0ff */
[----:B------:R-:W-:Y:S01]  /*3370*/  UISETP.GT.AND UP2, UPT, UR31, 0x1, UPT ;  /* 0x000000011f00788c */ /* 0x000fe2000bf44270 */
[----:B------:R-:W-:Y:S02]  /*3380*/  IADD3 R47, PT, PT, R48, R47, RZ ;  /* 0x0000002f302f7210 */ /* 0x000fe40007ffe0ff */
[----:B--2---:R-:W-:Y:S01]  /*3390*/  MOV R12, UR6 ;  /* 0x00000006000c7c02 */ /* 0x004fe20008000f00 */
[----:B0-----:R-:W-:Y:S01]  /*33a0*/  USEL UR7, URZ, 0x1, !UP2 ;  /* 0x00000001ff077887 */ /* 0x001fe2000d000000 */
[----:B------:R-:W-:Y:S01]  /*33b0*/  MOV R20, R45 ;  /* 0x0000002d00147202 */ /* 0x000fe20000000f00 */
[----:B------:R-:W-:-:S02]  /*33c0*/  USEL UR31, UR31, URZ, !UP2 ;  /* 0x000000ff1f1f7287 */ /* 0x000fc4000d000000 */
[----:B------:R-:W-:Y:S02]  /*33d0*/  UISETP.GE.AND UP2, UPT, UR8, UR28, UPT ;  /* 0x0000001c0800728c */ /* 0x000fe4000bf46270 */
[----:B------:R-:W-:-:S07]  /*33e0*/  ULOP3.LUT UR7, UR6, UR7, URZ, 0x3c, !UPT ;  /* 0x0000000706077292 */ /* 0x000fce000f8e3cff */
[----:B------:R-:W-:Y:S05]  /*33f0*/  BRA.U !UP2, `(.L_x_17) ;  /* 0xfffffff10a787547 */ /* 0x000fea000b83ffff */
.L_x_12:
[C---:B------:R-:W-:Y:S01]  /*3400*/  FMUL R2, R46.reuse, 8388608 ;  /* 0x4b0000002e027820 */ /* 0x040fe20000400000 */
[----:B------:R-:W-:Y:S01]  /*3410*/  FSETP.GEU.AND P3, PT, R46, 1.175494350822287508e-38, PT ;  /* 0x008000002e00780b */ /* 0x000fe20003f6e000 */
[----:B-1----:R-:W-:Y:S01]  /*3420*/  HFMA2 R5, -RZ, RZ, 1.443359375, -0.2030029296875 ;  /* 0x3dc6b27fff057431 */ /* 0x002fe200000001ff */
[----:B------:R-:W1:Y:S01]  /*3430*/  LDCU UR7, c[0x0][0x3f0] ;  /* 0x00007e00ff0777ac */ /* 0x000e620008000800 */
[----:B------:R-:W2:Y:S01]  /*3440*/  LDC.64 R36, c[0x0][0x398] ;  /* 0x0000e600ff247b82 */ /* 0x000ea20000000a00 */
[----:B------:R-:W-:Y:S01]  /*3450*/  FSEL R40, R2, R46, !P3 ;  /* 0x0000002e02287208 */ /* 0x000fe20005800000 */
[----:B0-----:R-:W0:Y:S03]  /*3460*/  LDCU.64 UR4, c[0x0][0x3e0] ;  /* 0x00007c00ff0477ac */ /* 0x001e260008000a00 */
[C---:B------:R-:W-:Y:S02]  /*3470*/  IADD3 R2, PT, PT, R40.reuse, -0x3f3504f3, RZ ;  /* 0xc0cafb0d28027810 */ /* 0x040fe40007ffe0ff */
[----:B------:R-:W-:-:S02]  /*3480*/  ISETP.GE.U32.AND P2, PT, R40, 0x7f800000, PT ;  /* 0x7f8000002800780c */ /* 0x000fc40003f46070 */
[----:B------:R-:W-:-:S04]  /*3490*/  LOP3.LUT R3, R2, 0xff800000, RZ, 0xc0, !PT ;  /* 0xff80000002037812 */ /* 0x000fc800078ec0ff */
[----:B------:R-:W-:Y:S01]  /*34a0*/  IADD3 R2, PT, PT, R40, -R3, RZ ;  /* 0x8000000328027210 */ /* 0x000fe20007ffe0ff */
[----:B-1----:R-:W-:-:S04]  /*34b0*/  UISETP.GE.AND UP0, UPT, UR7, 0x1, UPT ;  /* 0x000000010700788c */ /* 0x002fc8000bf06270 */
[----:B------:R-:W-:Y:S01]  /*34c0*/  FADD R38, R2, -1 ;  /* 0xbf80000002267421 */ /* 0x000fe20000000000 */
[----:B------:R-:W-:-:S03]  /*34d0*/  FSEL R2, RZ, -23, P3 ;  /* 0xc1b80000ff027808 */ /* 0x000fc60001800000 */
[----:B------:R-:W-:-:S04]  /*34e0*/  FFMA.FTZ R5, R38, R5, -0.16845393180847167969 ;  /* 0xbe2c7f3026057423 */ /* 0x000fc80000010005 */
[----:B------:R-:W-:-:S04]  /*34f0*/  FFMA.FTZ R5, R38, R5, 0.1716887056827545166 ;  /* 0x3e2fcf2a26057423 */ /* 0x000fc80000010005 */
[----:B------:R-:W-:-:S04]  /*3500*/  FFMA.FTZ R5, R38, R5, -0.17900948226451873779 ;  /* 0xbe374e4326057423 */ /* 0x000fc80000010005 */
[----:B------:R-:W-:-:S04]  /*3510*/  FFMA.FTZ R5, R38, R5, 0.20512372255325317383 ;  /* 0x3e520bf426057423 */ /* 0x000fc80000010005 */
[----:B------:R-:W-:-:S04]  /*3520*/  FFMA.FTZ R5, R38, R5, -0.24046532809734344482 ;  /* 0xbe763c8b26057423 */ /* 0x000fc80000010005 */
[----:B------:R-:W-:-:S04]  /*3530*/  FFMA.FTZ R5, R38, R5, 0.28857114911079406738 ;  /* 0x3e93bf9926057423 */ /* 0x000fc80000010005 */
[----:B------:R-:W-:-:S04]  /*3540*/  FFMA.FTZ R5, R38, R5, -0.36067417263984680176 ;  /* 0xbeb8aa4926057423 */ /* 0x000fc80000010005 */
[----:B------:R-:W-:Y:S01]  /*3550*/  FFMA.FTZ R5, R38, R5, 0.48089820146560668945 ;  /* 0x3ef6384a26057423 */ /* 0x000fe20000010005 */
[----:B0-2---:R-:W-:Y:S06]  /*3560*/  BRA.U !UP0, `(.L_x_18) ;  /* 0x0000000108107547 */ /* 0x005fec000b800000 */
[----:B------:R-:W-:-:S06]  /*3570*/  USHF.L.U32 UR6, UR6, 0x1f, URZ ;  /* 0x0000001f06067899 */ /* 0x000fcc00080006ff */
[----:B------:R-:W-:-:S04]  /*3580*/  MOV R4, UR6 ;  /* 0x0000000600047c02 */ /* 0x000fc80008000f00 */
[----:B------:R-:W0:Y:S02]  /*3590*/  SYNCS.PHASECHK.TRANS64.TRYWAIT P3, [UR14], R4 ;  /* 0x00000004ff0075a7 */ /* 0x000e24000806110e */
[----:B0-----:R-:W-:Y:S05]  /*35a0*/  @!P3 BRA `(.L_x_19) ;  /* 0x0000001400a8b947 */ /* 0x001fea0003800000 */
.L_x_18:
[----:B------:R-:W-:Y:S01]  /*35b0*/  BAR.SYNC.DEFER_BLOCKING 0x0 ;  /* 0x0000000000007b1d */ /* 0x000fe20000010000 */
[----:B------:R-:W-:Y:S01]  /*35c0*/  FSETP.GT.AND P3, PT, |R46|, 8.50705917302346158658e+37, PT ;  /* 0x7e8000002e00780b */ /* 0x000fe20003f64200 */
[----:B------:R-:W-:Y:S01]  /*35d0*/  FFMA.FTZ R39, R38, R5, -0.72134751081466674805 ;  /* 0xbf38aa3b26277423 */ /* 0x000fe20000010005 */
[----:B------:R-:W-:Y:S01]  /*35e0*/  FSETP.GEU.AND P5, PT, |R46|, 1.175494350822287508e-38, PT ;  /* 0x008000002e00780b */ /* 0x000fe20003fae200 */
[----:B------:R-:W-:Y:S01]  /*35f0*/  UIMAD UR4, UR9, UR4, URZ ;  /* 0x00000004090472a4 */ /* 0x000fe2000f8e02ff */
[----:B------:R-:W-:Y:S01]  /*3600*/  I2FP.F32.S32 R3, R3 ;  /* 0x0000000300037245 */ /* 0x000fe20000201400 */
[----:B------:R-:W-:Y:S01]  /*3610*/  FMUL R39, R38, R39 ;  /* 0x0000002726277220 */ /* 0x000fe20000400000 */
[----:B------:R-:W-:-:S03]  /*3620*/  FSETP.NEU.AND P4, PT, R40, RZ, PT ;  /* 0x000000ff2800720b */ /* 0x000fc60003f8d000 */
[----:B------:R-:W-:Y:S01]  /*3630*/  FMUL R39, R38, R39 ;  /* 0x0000002726277220 */ /* 0x000fe20000400000 */
[----:B------:R-:W-:Y:S01]  /*3640*/  FFMA.FTZ R2, R3, 1.1920928955078125e-07, R2 ;  /* 0x3400000003027823 */ /* 0x000fe20000010002 */
[----:B------:R-:W-:Y:S01]  /*3650*/  IMAD R3, R0, UR5, RZ ;  /* 0x0000000500037c24 */ /* 0x000fe2000f8e02ff */
[----:B------:R-:W-:Y:S01]  /*3660*/  USHF.L.U32 UR5, UR4, 0x1, URZ ;  /* 0x0000000104057899 */ /* 0x000fe200080006ff */
[----:B------:R-:W-:Y:S01]  /*3670*/  FFMA.FTZ R39, R38, 1.4426950216293334961, R39 ;  /* 0x3fb8aa3b26277823 */ /* 0x000fe20000010027 */
[----:B------:R-:W-:Y:S01]  /*3680*/  @P3 FMUL R46, R46, 0.25 ;  /* 0x3e8000002e2e3820 */ /* 0x000fe20000400000 */
[----:B------:R-:W-:Y:S02]  /*3690*/  @P2 MOV R38, 0x7f800000 ;  /* 0x7f80000000262802 */ /* 0x000fe40000000f00 */
[----:B------:R-:W-:Y:S01]  /*36a0*/  FADD R39, R2, R39 ;  /* 0x0000002702277221 */ /* 0x000fe20000000000 */
[----:B------:R-:W-:Y:S01]  /*36b0*/  @!P5 FMUL R46, R46, 16777216 ;  /* 0x4b8000002e2ed820 */ /* 0x000fe20000400000 */
[C---:B------:R-:W-:Y:S01]  /*36c0*/  SHF.L.U32 R41, R3.reuse, 0x1, RZ ;  /* 0x0000000103297819 */ /* 0x040fe200000006ff */
[----:B------:R-:W-:Y:S01]  /*36d0*/  @P2 FFMA.FTZ R39, R40, R38, +INF ;  /* 0x7f80000028272423 */ /* 0x000fe20000010026 */
[----:B------:R-:W-:Y:S01]  /*36e0*/  IMAD.HI R38, R3, 0x2, RZ ;  /* 0x0000000203267827 */ /* 0x000fe200078e02ff */
[----:B------:R-:W0:Y:S01]  /*36f0*/  LDC R2, c[0x0][0x3e8] ;  /* 0x0000fa00ff027b82 */ /* 0x000e220000000800 */
[----:B------:R-:W1:Y:S01]  /*3700*/  MUFU.RCP R3, R46 ;  /* 0x0000002e00037308 */ /* 0x000e620000001000 */
[----:B------:R-:W-:Y:S01]  /*3710*/  IADD3 R36, P2, P6, R41, UR5, R36 ;  /* 0x0000000529247c10 */ /* 0x000fe2000fe5e024 */
[----:B------:R-:W-:Y:S01]  /*3720*/  UIMAD.WIDE UR4, UR4, 0x2, URZ ;  /* 0x00000002040478a5 */ /* 0x000fe2000f8e02ff */
[----:B------:R-:W2:Y:S04]  /*3730*/  @!P1 SYNCS.CCTL.IV [UR12+0x2c00] ;  /* 0x002c0000ff0099b1 */ /* 0x000ea8000800000c */
[----:B--2---:R-:W-:Y:S01]  /*3740*/  BAR.SYNC.DEFER_BLOCKING 0x0 ;  /* 0x0000000000007b1d */ /* 0x004fe20000010000 */
[----:B------:R-:W-:-:S05]  /*3750*/  IADD3.X R37, PT, PT, R38, UR5, R37, P2, P6 ;  /* 0x0000000526257c10 */ /* 0x000fca00097ec425 */
[----:B------:R-:W2:Y:S01]  /*3760*/  LDCU UR4, c[0x0][0x3ec] ;  /* 0x00007d80ff0477ac */ /* 0x000ea20008000800 */
[----:B------:R-:W3:Y:S01]  /*3770*/  LDTM.x32 R4, tmem[UR13] ;  /* 0x0000000d000479ee */ /* 0x000ee200082c0000 */
[C---:B0-----:R-:W-:Y:S01]  /*3780*/  IMAD R38, R2.reuse, 0x14, RZ ;  /* 0x0000001402267824 */ /* 0x041fe200078e02ff */
[CC--:B------:R-:W-:Y:S01]  /*3790*/  LEA R43, R2.reuse, -R2.reuse, 0x3 ;  /* 0x80000002022b7211 */ /* 0x0c0fe200078e18ff */
[C---:B------:R-:W-:Y:S01]  /*37a0*/  IMAD R40, R2.reuse, 0x2c, RZ ;  /* 0x0000002c02287824 */ /* 0x040fe200078e02ff */
[CC--:B------:R-:W-:Y:S01]  /*37b0*/  LEA R47, R2.reuse, R2.reuse, 0x3 ;  /* 0x00000002022f7211 */ /* 0x0c0fe200078e18ff */
[C---:B------:R-:W-:Y:S01]  /*37c0*/  IMAD R41, R2.reuse, 0xe, RZ ;  /* 0x0000000e02297824 */ /* 0x040fe200078e02ff */
[CC--:B------:R-:W-:Y:S01]  /*37d0*/  LEA R59, R2.reuse, -R2.reuse, 0x4 ;  /* 0x80000002023b7211 */ /* 0x0c0fe200078e20ff */
[C---:B------:R-:W-:Y:S01]  /*37e0*/  IMAD R44, R2.reuse, 0x34, RZ ;  /* 0x00000034022c7824 */ /* 0x040fe200078e02ff */
[C---:B------:R-:W-:Y:S01]  /*37f0*/  LEA R53, R2.reuse, R2, 0x4 ;  /* 0x0000000202357211 */ /* 0x040fe200078e20ff */
[C---:B------:R-:W-:Y:S01]  /*3800*/  IMAD R48, R2.reuse, 0x3c, RZ ;  /* 0x0000003c02307824 */ /* 0x040fe200078e02ff */
[C---:B------:R-:W-:Y:S01]  /*3810*/  SHF.L.U32 R71, R2.reuse, 0x1, RZ ;  /* 0x0000000102477819 */ /* 0x040fe200000006ff */
[C---:B------:R-:W-:Y:S01]  /*3820*/  IMAD R51, R2.reuse, 0xb, RZ ;  /* 0x0000000b02337824 */ /* 0x040fe200078e02ff */
[C---:B------:R-:W-:Y:S01]  /*3830*/  SHF.L.U32 R73, R2.reuse, 0x2, RZ ;  /* 0x0000000202497819 */ /* 0x040fe200000006ff */
[C---:B------:R-:W-:Y:S01]  /*3840*/  IMAD R49, R2.reuse, 0x1e, RZ ;  /* 0x0000001e02317824 */ /* 0x040fe200078e02ff */
[C---:B------:R-:W-:Y:S01]  /*3850*/  SHF.L.U32 R75, R2.reuse, 0x3, RZ ;  /* 0x00000003024b7819 */ /* 0x040fe200000006ff */
[C---:B------:R-:W-:Y:S01]  /*3860*/  IMAD R56, R2.reuse, 0x26, RZ ;  /* 0x0000002602387824 */ /* 0x040fe200078e02ff */
[C---:B------:R-:W-:Y:S01]  /*3870*/  SHF.L.U32 R77, R2.reuse, 0x4, RZ ;  /* 0x00000004024d7819 */ /* 0x040fe200000006ff */
[----:B------:R-:W-:-:S02]  /*3880*/  IMAD R52, R2, 0x22, RZ ;  /* 0x0000002202347824 */ /* 0x000fc400078e02ff */
[----:B---3--:R-:W-:Y:S01]  /*3890*/  @P3 FMUL R4, R4, 0.25 ;  /* 0x3e80000004043820 */ /* 0x008fe20000400000 */
[----:B------:R-:W-:Y:S01]  /*38a0*/  @P3 FMUL R5, R5, 0.25 ;  /* 0x3e80000005053820 */ /* 0x000fe20000400000 */
[----:B------:R-:W-:Y:S01]  /*38b0*/  @P3 FMUL R6, R6, 0.25 ;  /* 0x3e80000006063820 */ /* 0x000fe20000400000 */
[----:B------:R-:W-:Y:S01]  /*38c0*/  @P3 FMUL R8, R8, 0.25 ;  /* 0x3e80000008083820 */ /* 0x000fe20000400000 */
[----:B------:R-:W-:Y:S01]  /*38d0*/  @P3 FMUL R10, R10, 0.25 ;  /* 0x3e8000000a0a3820 */ /* 0x000fe20000400000 */
[----:B------:R-:W-:Y:S01]  /*38e0*/  @P3 FMUL R12, R12, 0.25 ;  /* 0x3e8000000c0c3820 */ /* 0x000fe20000400000 */
[----:B------:R-:W-:Y:S01]  /*38f0*/  @!P5 FMUL R4, R4, 16777216 ;  /* 0x4b8000000404d820 */ /* 0x000fe20000400000 */
[----:B------:R-:W-:Y:S01]  /*3900*/  @P3 FMUL R7, R7, 0.25 ;  /* 0x3e80000007073820 */ /* 0x000fe20000400000 */
        /* <DEDUP_REMOVED lines=25> */
[----:B------:R-:W-:Y:S01]  /*3aa0*/  @!P5 FMUL R5, R5, 16777216 ;  /* 0x4b8000000505d820 */ /* 0x000fe20000400000 */
[----:B------:R-:W-:Y:S01]  /*3ab0*/  @!P5 FMUL R6, R6, 16777216 ;  /* 0x4b8000000606d820 */ /* 0x000fe20000400000 */
[----:B------:R-:W-:Y:S01]  /*3ac0*/  @!P5 FMUL R8, R8, 16777216 ;  /* 0x4b8000000808d820 */ /* 0x000fe20000400000 */
[----:B------:R-:W-:Y:S01]  /*3ad0*/  @!P5 FMUL R10, R10, 16777216 ;  /* 0x4b8000000a0ad820 */ /* 0x000fe20000400000 */
[----:B------:R-:W-:Y:S01]  /*3ae0*/  @!P5 FMUL R12, R12, 16777216 ;  /* 0x4b8000000c0cd820 */ /* 0x000fe20000400000 */
[----:B-1----:R-:W-:Y:S01]  /*3af0*/  FMUL R86, R3, R4 ;  /* 0x0000000403567220 */ /* 0x002fe20000400000 */
[----:B------:R-:W-:Y:S01]  /*3b00*/  @!P5 FMUL R7, R7, 16777216 ;  /* 0x4b8000000707d820 */ /* 0x000fe20000400000 */
        /* <DEDUP_REMOVED lines=25> */
[----:B------:R-:W-:Y:S01]  /*3ca0*/  FSEL R4, R39, -INF , P4 ;  /* 0xff80000027047808 */ /* 0x000fe20002000000 */
        /* <DEDUP_REMOVED lines=30> */
[----:B------:R-:W-:Y:S01]  /*3e90*/  FMUL R35, R3, R35 ;  /* 0x0000002303237220 */ /* 0x000fe20000400000 */
[----:B------:R-:W-:Y:S01]  /*3ea0*/  FFMA R3, R4, 0.69314718246459960938, R45 ;  /* 0x3f31721804037823 */ /* 0x000fe2000000002d */
[C---:B------:R-:W-:Y:S01]  /*3eb0*/  IMAD R4, R2.reuse, 0x30, RZ ;  /* 0x0000003002047824 */ /* 0x040fe200078e02ff */
[----:B------:R-:W-:Y:S01]  /*3ec0*/  F2FP.F16.F32.PACK_AB R86, R5, R86 ;  /* 0x000000560556723e */ /* 0x000fe200000000ff */
[C---:B------:R-:W-:Y:S01]  /*3ed0*/  IMAD R11, R2.reuse, 0xc, RZ ;  /* 0x0000000c020b7824 */ /* 0x040fe200078e02ff */
[----:B------:R-:W-:Y:S01]  /*3ee0*/  F2FP.F16.F32.PACK_AB R82, R13, R82 ;  /* 0x000000520d52723e */ /* 0x000fe200000000ff */
[----:B------:R-:W-:Y:S01]  /*3ef0*/  IMAD R5, R2, 0x18, RZ ;  /* 0x0000001802057824 */ /* 0x000fe200078e02ff */
[----:B------:R-:W-:Y:S01]  /*3f00*/  F2FP.F16.F32.PACK_AB R85, R6, R85 ;  /* 0x000000550655723e */ /* 0x000fe200000000ff */
[----:B------:R-:W-:Y:S01]  /*3f10*/  IMAD R13, R2, 0x6, RZ ;  /* 0x00000006020d7824 */ /* 0x000fe200078e02ff */
[-C--:B------:R-:W-:Y:S01]  /*3f20*/  IADD3 R4, P6, PT, R4, R36.reuse, RZ ;  /* 0x0000002404047210 */ /* 0x080fe20007fde0ff */
[----:B------:R-:W-:Y:S01]  /*3f30*/  IMAD R6, R2, 0x28, RZ ;  /* 0x0000002802067824 */ /* 0x000fe200078e02ff */
[----:B------:R-:W-:Y:S01]  /*3f40*/  F2FP.F16.F32.PACK_AB R79, R12, R79 ;  /* 0x0000004f0c4f723e */ /* 0x000fe200000000ff */
[----:B------:R-:W-:Y:S01]  /*3f50*/  IMAD R15, R2, 0x24, RZ ;  /* 0x00000024020f7824 */ /* 0x000fe200078e02ff */
[----:B------:R-:W-:Y:S01]  /*3f60*/  F2FP.F16.F32.PACK_AB R81, R10, R81 ;  /* 0x000000510a51723e */ /* 0x000fe200000000ff */
[C---:B------:R-:W-:Y:S01]  /*3f70*/  IMAD R19, R2.reuse, 0xa, RZ ;  /* 0x0000000a02137824 */ /* 0x040fe200078e02ff */
[-C--:B------:R-:W-:Y:S01]  /*3f80*/  IADD3 R12, P5, PT, R11, R36.reuse, RZ ;  /* 0x000000240b0c7210 */ /* 0x080fe20007fbe0ff */
[C---:B------:R-:W-:Y:S01]  /*3f90*/  IMAD R39, R2.reuse, 0x16, RZ ;  /* 0x0000001602277824 */ /* 0x040fe200078e02ff */
[C---:B------:R-:W-:Y:S01]  /*3fa0*/  IADD3 R10, P2, PT, R5.reuse, R36, RZ ;  /* 0x00000024050a7210 */ /* 0x040fe20007f5e0ff */
[C---:B------:R-:W-:Y:S01]  /*3fb0*/  IMAD R45, R2.reuse, 0x1a, RZ ;  /* 0x0000001a022d7824 */ /* 0x040fe200078e02ff */
[-C--:B------:R-:W-:Y:S01]  /*3fc0*/  LEA.HI.X.SX32 R5, R5, R37.reuse, 0x1, P6 ;  /* 0x0000002505057211 */ /* 0x080fe200030f0eff */
[C---:B------:R-:W-:Y:S01]  /*3fd0*/  IMAD R62, R2.reuse, 0x2e, RZ ;  /* 0x0000002e023e7824 */ /* 0x040fe200078e02ff */
[C---:B------:R-:W-:Y:S01]  /*3fe0*/  LEA R7, R2.reuse, R2, 0x1 ;  /* 0x0000000202077211 */ /* 0x040fe200078e08ff */
[C---:B------:R-:W-:Y:S01]  /*3ff0*/  IMAD R57, R2.reuse, 0x13, RZ ;  /* 0x0000001302397824 */ /* 0x040fe200078e02ff */
[----:B------:R-:W-:Y:S01]  /*4000*/  IADD3 R14, P6, PT, R13, R36, RZ ;  /* 0x000000240d0e7210 */ /* 0x000fe20007fde0ff */
[C---:B------:R-:W-:Y:S01]  /*4010*/  IMAD R55, R2.reuse, 0xd, RZ ;  /* 0x0000000d02377824 */ /* 0x040fe200078e02ff */
[----:B------:R-:W-:Y:S01]  /*4020*/  F2FP.F16.F32.PACK_AB R84, R9, R84 ;  /* 0x000000540954723e */ /* 0x000fe200000000ff */
[----:B------:R-:W-:Y:S01]  /*4030*/  IMAD R9, R2, 0x1c, RZ ;  /* 0x0000001c02097824 */ /* 0x000fe200078e02ff */
[-C--:B------:R-:W-:Y:S01]  /*4040*/  IADD3 R6, P3, PT, R6, R36.reuse, RZ ;  /* 0x0000002406067210 */ /* 0x080fe20007f7e0ff */
[C---:B------:R-:W-:Y:S01]  /*4050*/  IMAD R63, R2.reuse, 0x17, RZ ;  /* 0x00000017023f7824 */ /* 0x040fe200078e02ff */
[----:B------:R-:W-:Y:S01]  /*4060*/  LEA.HI.X.SX32 R13, R13, R37, 0x1, P5 ;  /* 0x000000250d0d7211 */ /* 0x000fe200028f0eff */
[----:B------:R-:W-:Y:S01]  /*4070*/  IMAD R89, R2, 0x3a, RZ ;  /* 0x0000003a02597824 */ /* 0x000fe200078e02ff */
[----:B------:R-:W-:Y:S01]  /*4080*/  F2FP.F16.F32.PACK_AB R83, R8, R83 ;  /* 0x000000530853723e */ /* 0x000fe200000000ff */
[C---:B------:R-:W-:Y:S01]  /*4090*/  IMAD R8, R2.reuse, 0x38, RZ ;  /* 0x0000003802087824 */ /* 0x040fe200078e02ff */
[-C--:B------:R-:W-:Y:S01]  /*40a0*/  LEA.HI.X.SX32 R11, R11, R37.reuse, 0x1, P2 ;  /* 0x000000250b0b7211 */ /* 0x080fe200010f0eff */
[----:B------:R-:W-:Y:S01]  /*40b0*/  IMAD R60, R2, 0x2a, RZ ;  /* 0x0000002a023c7824 */ /* 0x000fe200078e02ff */
[-C--:B------:R-:W-:Y:S01]  /*40c0*/  IADD3 R18, P5, PT, R38, R36.reuse, RZ ;  /* 0x0000002426127210 */ /* 0x080fe20007fbe0ff */
[C---:B------:R-:W-:Y:S01]  /*40d0*/  IMAD R93, R2.reuse, 0x32, RZ ;  /* 0x00000032025d7824 */ /* 0x040fe200078e02ff */
[----:B------:R-:W-:Y:S01]  /*40e0*/  IADD3 R16, P2, PT, R15, R36, RZ ;  /* 0x000000240f107210 */ /* 0x000fe20007f5e0ff */
[C---:B------:R-:W-:Y:S01]  /*40f0*/  IMAD R91, R2.reuse, 0x36, RZ ;  /* 0x00000036025b7824 */ /* 0x040fe200078e02ff */
[----:B------:R-:W-:Y:S01]  /*4100*/  F2FP.F16.F32.PACK_AB R78, R21, R78 ;  /* 0x0000004e154e723e */ /* 0x000fe200000000ff */
[C---:B------:R-:W-:Y:S01]  /*4110*/  IMAD R61, R2.reuse, 0x15, RZ ;  /* 0x00000015023d7824 */ /* 0x040fe200078e02ff */
[-C--:B------:R-:W-:Y:S01]  /*4120*/  LEA.HI.X.SX32 R15, R7, R37.reuse, 0x1, P6 ;  /* 0x00000025070f7211 */ /* 0x080fe200030f0eff */
[C---:B------:R-:W-:Y:S01]  /*4130*/  IMAD R65, R2.reuse, 0x19, RZ ;  /* 0x0000001902417824 */ /* 0x040fe200078e02ff */
[C---:B------:R-:W-:Y:S01]  /*4140*/  LEA R21, R2.reuse, R2, 0x2 ;  /* 0x0000000202157211 */ /* 0x040fe200078e10ff */
[C---:B------:R-:W-:Y:S01]  /*4150*/  IMAD R67, R2.reuse, 0x1b, RZ ;  /* 0x0000001b02437824 */ /* 0x040fe200078e02ff */
[----:B------:R-:W-:Y:S01]  /*4160*/  IADD3 R20, P6, PT, R19, R36, RZ ;  /* 0x0000002413147210 */ /* 0x000fe20007fde0ff */
[----:B------:R-:W-:Y:S01]  /*4170*/  IMAD R69, R2, 0x1d, RZ ;  /* 0x0000001d02457824 */ /* 0x000fe200078e02ff */
[-C--:B------:R-:W-:Y:S01]  /*4180*/  LEA.HI.X.SX32 R7, R38, R37.reuse, 0x1, P3 ;  /* 0x0000002526077211 */ /* 0x080fe200018f0eff */
[----:B------:R-:W0:Y:S01]  /*4190*/  @!P1 SYNCS.CCTL.IV [UR12+0x2c08] ;  /* 0x002c0800ff0099b1 */ /* 0x000e22000800000c */
[----:B------:R-:W-:Y:S01]  /*41a0*/  F2FP.F16.F32.PACK_AB R80, R17, R80 ;  /* 0x000000501150723e */ /* 0x000fe200000000ff */
[----:B------:R-:W-:Y:S01]  /*41b0*/  IMAD R17, R2, 0x12, RZ ;  /* 0x0000001202117824 */ /* 0x000fe200078e02ff */
[-C--:B------:R-:W-:Y:S01]  /*41c0*/  IADD3 R38, P3, PT, R40, R36.reuse, RZ ;  /* 0x0000002428267210 */ /* 0x080fe20007f7e0ff */
[----:B------:R-:W-:Y:S01]  /*41d0*/  NOP ;  /* 0x0000000000007918 */ /* 0x000fe20000000000 */
[----:B------:R-:W-:Y:S01]  /*41e0*/  LEA.HI.X.SX32 R19, R19, R37, 0x1, P5 ;  /* 0x0000002513137211 */ /* 0x000fe200028f0eff */
[----:B------:R1:W-:Y:S01]  /*41f0*/  STG.E.U16 desc[UR26][R36.64], R86 ;  /* 0x0000005624007986 */ /* 0x0003e2000c10151a */
[-C--:B------:R-:W-:Y:S01]  /*4200*/  IADD3 R40, P5, PT, R9, R36.reuse, RZ ;  /* 0x0000002409287210 */ /* 0x080fe20007fbe0ff */
[----:B--2---:R-:W-:Y:S01]  /*4210*/  UIMAD UR4, UR9, UR4, URZ ;  /* 0x00000004090472a4 */ /* 0x004fe2000f8e02ff */
[----:B------:R-:W-:-:S02]  /*4220*/  IADD3 R8, P4, PT, R8, R36, RZ ;  /* 0x0000002408087210 */ /* 0x000fc40007f9e0ff */
[-C--:B------:R-:W-:Y:S01]  /*4230*/  LEA.HI.X.SX32 R21, R21, R37.reuse, 0x1, P6 ;  /* 0x0000002515157211 */ /* 0x080fe200030f0eff */
[----:B------:R-:W-:Y:S01]  /*4240*/  USHF.L.U32 UR6, UR4, 0x2, URZ ;  /* 0x0000000204067899 */ /* 0x000fe200080006ff */
[CC--:B------:R-:W-:Y:S01]  /*4250*/  IADD3 R42, P6, PT, R41.reuse, R36.reuse, RZ ;  /* 0x00000024292a7210 */ /* 0x0c0fe20007fde0ff */
[----:B------:R-:W-:Y:S01]  /*4260*/  UIMAD.WIDE UR4, UR4, 0x4, URZ ;  /* 0x00000004040478a5 */ /* 0x000fe2000f8e02ff */
[-C--:B------:R-:W-:Y:S02]  /*4270*/  LEA.HI.X.SX32 R41, R41, R37.reuse, 0x1, P5 ;  /* 0x0000002529297211 */ /* 0x080fe400028f0eff */
[----:B------:R-:W-:Y:S02]  /*4280*/  LEA.HI.X.SX32 R9, R9, R37, 0x1, P4 ;  /* 0x0000002509097211 */ /* 0x000fe400020f0eff */
[-C--:B------:R-:W-:Y:S02]  /*4290*/  IADD3 R46, P5, PT, R17, R36.reuse, RZ ;  /* 0x00000024112e7210 */ /* 0x080fe40007fbe0ff */
[----:B------:R-:W-:-:S02]  /*42a0*/  IADD3 R44, P4, PT, R44, R36, RZ ;  /* 0x000000242c2c7210 */ /* 0x000fc40007f9e0ff */
[-C--:B------:R-:W-:Y:S02]  /*42b0*/  LEA.HI.X.SX32 R17, R17, R37.reuse, 0x1, P2 ;  /* 0x0000002511117211 */ /* 0x080fe400010f0eff */
[-C--:B------:R-:W-:Y:S02]  /*42c0*/  LEA.HI.X.SX32 R43, R43, R37.reuse, 0x1, P6 ;  /* 0x000000252b2b7211 */ /* 0x080fe400030f0eff */
[CC--:B------:R-:W-:Y:S02]  /*42d0*/  IADD3 R50, P2, PT, R39.reuse, R36.reuse, RZ ;  /* 0x0000002427327210 */ /* 0x0c0fe40007f5e0ff */
[-C--:B------:R-:W-:Y:S02]  /*42e0*/  IADD3 R48, P6, PT, R48, R36.reuse, RZ ;  /* 0x0000002430307210 */ /* 0x080fe40007fde0ff */
[----:B------:R-:W-:Y:S02]  /*42f0*/  LEA.HI.X.SX32 R39, R39, R37, 0x1, P3 ;  /* 0x0000002527277211 */ /* 0x000fe400018f0eff */
[----:B------:R-:W-:-:S02]  /*4300*/  IADD3 R54, P3, PT, R45, R36, RZ ;  /* 0x000000242d367210 */ /* 0x000fc40007f7e0ff */
[-C--:B------:R-:W-:Y:S02]  /*4310*/  LEA.HI.X.SX32 R45, R45, R37.reuse, 0x1, P4 ;  /* 0x000000252d2d7211 */ /* 0x080fe400020f0eff */
[-C--:B------:R-:W-:Y:S02]  /*4320*/  LEA.HI.X.SX32 R51, R51, R37.reuse, 0x1, P2 ;  /* 0x0000002533337211 */ /* 0x080fe400010f0eff */
[-C--:B------:R-:W-:Y:S02]  /*4330*/  IADD3 R58, P4, PT, R49, R36.reuse, RZ ;  /* 0x00000024313a7210 */ /* 0x080fe40007f9e0ff */
[-C--:B------:R-:W-:Y:S02]  /*4340*/  LEA.HI.X.SX32 R47, R47, R37.reuse, 0x1, P5 ;  /* 0x000000252f2f7211 */ /* 0x080fe400028f0eff */
[----:B------:R-:W-:Y:S02]  /*4350*/  IADD3 R56, P2, PT, R56, R36, RZ ;  /* 0x0000002438387210 */ /* 0x000fe40007f5e0ff */
[----:B------:R-:W-:-:S02]  /*4360*/  LEA.HI.X.SX32 R49, R49, R37, 0x1, P6 ;  /* 0x0000002531317211 */ /* 0x000fc400030f0eff */
[-C--:B------:R-:W-:Y:S02]  /*4370*/  IADD3 R52, P5, PT, R52, R36.reuse, RZ ;  /* 0x0000002434347210 */ /* 0x080fe40007fbe0ff */
[----:B------:R-:W-:Y:S02]  /*4380*/  IADD3 R62, P6, PT, R62, R36, RZ ;  /* 0x000000243e3e7210 */ /* 0x000fe40007fde0ff */
[-C--:B------:R-:W-:Y:S02]  /*4390*/  LEA.HI.X.SX32 R57, R57, R37.reuse, 0x1, P2 ;  /* 0x0000002539397211 */ /* 0x080fe400010f0eff */
[-C--:B------:R-:W-:Y:S02]  /*43a0*/  LEA.HI.X.SX32 R55, R55, R37.reuse, 0x1, P3 ;  /* 0x0000002537377211 */ /* 0x080fe400018f0eff */
[-C--:B------:R-:W-:Y:S02]  /*43b0*/  LEA.HI.X.SX32 R59, R59, R37.reuse, 0x1, P4 ;  /* 0x000000253b3b7211 */ /* 0x080fe400020f0eff */
[----:B------:R-:W-:-:S02]  /*43c0*/  LEA.HI.X.SX32 R53, R53, R37, 0x1, P5 ;  /* 0x0000002535357211 */ /* 0x000fc400028f0eff */
[-C--:B------:R-:W-:Y:S01]  /*43d0*/  IADD3 R68, P2, PT, R89, R36.reuse, RZ ;  /* 0x0000002459447210 */ /* 0x080fe20007f5e0ff */
[----:B------:R-:W-:Y:S01]  /*43e0*/  IMAD R89, R2, 0x3e, RZ ;  /* 0x0000003e02597824 */ /* 0x000fe200078e02ff */
[----:B------:R-:W-:Y:S02]  /*43f0*/  LEA.HI.X.SX32 R63, R63, R37, 0x1, P6 ;  /* 0x000000253f3f7211 */ /* 0x000fe400030f0eff */
[-C--:B------:R-:W-:Y:S02]  /*4400*/  IADD3 R60, P3, PT, R60, R36.reuse, RZ ;  /* 0x000000243c3c7210 */ /* 0x080fe40007f7e0ff */
[-C--:B------:R-:W-:Y:S02]  /*4410*/  IADD3 R64, P4, PT, R93, R36.reuse, RZ ;  /* 0x000000245d407210 */ /* 0x080fe40007f9e0ff */
[-C--:B------:R-:W-:Y:S02]  /*4420*/  IADD3 R66, P5, PT, R91, R36.reuse, RZ ;  /* 0x000000245b427210 */ /* 0x080fe40007fbe0ff */
[----:B------:R-:W-:-:S02]  /*4430*/  IADD3 R90, P6, PT, R71, R36, RZ ;  /* 0x00000024475a7210 */ /* 0x000fc40007fde0ff */
[-C--:B------:R-:W-:Y:S02]  /*4440*/  LEA.HI.X.SX32 R61, R61, R37.reuse, 0x1, P3 ;  /* 0x000000253d3d7211 */ /* 0x080fe400018f0eff */
[-C--:B------:R-:W-:Y:S02]  /*4450*/  LEA.HI.X.SX32 R65, R65, R37.reuse, 0x1, P4 ;  /* 0x0000002541417211 */ /* 0x080fe400020f0eff */
[-C--:B------:R-:W-:Y:S02]  /*4460*/  LEA.HI.X.SX32 R67, R67, R37.reuse, 0x1, P5 ;  /* 0x0000002543437211 */ /* 0x080fe400028f0eff */
[-C--:B------:R-:W-:Y:S02]  /*4470*/  LEA.HI.X.SX32 R69, R69, R37.reuse, 0x1, P2 ;  /* 0x0000002545457211 */ /* 0x080fe400010f0eff */
[C---:B------:R-:W-:Y:S02]  /*4480*/  LEA.HI.X.SX32 R91, R2.reuse, R37, 0x1, P6 ;  /* 0x00000025025b7211 */ /* 0x040fe400030f0eff */
[----:B------:R-:W-:-:S02]  /*4490*/  LEA R87, R2, -R2, 0x5 ;  /* 0x8000000202577211 */ /* 0x000fc400078e28ff */
[CC--:B------:R-:W-:Y:S02]  /*44a0*/  LEA R70, P5, R2.reuse, R36.reuse, 0x2 ;  /* 0x0000002402467211 */ /* 0x0c0fe400078a10ff */
[CC--:B------:R-:W-:Y:S02]  /*44b0*/  LEA R72, P4, R2.reuse, R36.reuse, 0x3 ;  /* 0x0000002402487211 */ /* 0x0c0fe400078818ff */
[CC--:B------:R-:W-:Y:S02]  /*44c0*/  LEA R74, P3, R2.reuse, R36.reuse, 0x4 ;  /* 0x00000024024a7211 */ /* 0x0c0fe400078620ff */
[-C--:B------:R-:W-:Y:S02]  /*44d0*/  LEA R76, P2, R2, R36.reuse, 0x5 ;  /* 0x00000024024c7211 */ /* 0x080fe400078428ff */
[----:B------:R-:W-:Y:S02]  /*44e0*/  IADD3 R88, P6, PT, R89, R36, RZ ;  /* 0x0000002459587210 */ /* 0x000fe40007fde0ff */
[----:B------:R-:W-:-:S02]  /*44f0*/  PRMT R2, R86, 0x7632, R2 ;  /* 0x0000763256027816 */ /* 0x000fc40000000002 */
[-C--:B------:R-:W-:Y:S02]  /*4500*/  LEA.HI.X.SX32 R71, R71, R37.reuse, 0x1, P5 ;  /* 0x0000002547477211 */ /* 0x080fe400028f0eff */
[-C--:B------:R-:W-:Y:S01]  /*4510*/  LEA.HI.X.SX32 R73, R73, R37.reuse, 0x1, P4 ;  /* 0x0000002549497211 */ /* 0x080fe200020f0eff */
[----:B------:R2:W-:Y:S01]  /*4520*/  STG.E.U16 desc[UR26][R90.64], R2 ;  /* 0x000000025a007986 */ /* 0x0005e2000c10151a */
[-C--:B------:R-:W-:Y:S02]  /*4530*/  LEA.HI.X.SX32 R75, R75, R37.reuse, 0x1, P3 ;  /* 0x000000254b4b7211 */ /* 0x080fe400018f0eff */
[-C--:B------:R-:W-:Y:S01]  /*4540*/  LEA.HI.X.SX32 R77, R77, R37.reuse, 0x1, P2 ;  /* 0x000000254d4d7211 */ /* 0x080fe200010f0eff */
[----:B------:R-:W-:Y:S01]  /*4550*/  STG.E.U16 desc[UR26][R70.64], R85 ;  /* 0x0000005546007986 */ /* 0x000fe2000c10151a */
[----:B------:R-:W-:Y:S02]  /*4560*/  LEA.HI.X.SX32 R89, R87, R37, 0x1, P6 ;  /* 0x0000002557597211 */ /* 0x000fe400030f0eff */
[----:B-1----:R-:W-:-:S02]  /*4570*/  PRMT R37, R85, 0x7632, R37 ;  /* 0x0000763255257816 */ /* 0x002fc40000000025 */
[----:B------:R-:W-:Y:S02]  /*4580*/  F2FP.F16.F32.PACK_AB R22, R23, R22 ;  /* 0x000000161716723e */ /* 0x000fe400000000ff */
[----:B------:R-:W-:Y:S01]  /*4590*/  F2FP.F16.F32.PACK_AB R24, R25, R24 ;  /* 0x000000181918723e */ /* 0x000fe200000000ff */
[----:B------:R1:W-:Y:S01]  /*45a0*/  STG.E.U16 desc[UR26][R14.64], R37 ;  /* 0x000000250e007986 */ /* 0x0003e2000c10151a */
[----:B--2---:R-:W-:Y:S02]  /*45b0*/  PRMT R2, R82, 0x7632, R2 ;  /* 0x0000763252027816 */ /* 0x004fe40000000002 */
[----:B------:R-:W-:Y:S01]  /*45c0*/  F2FP.F16.F32.PACK_AB R26, R27, R26 ;  /* 0x0000001a1b1a723e */ /* 0x000fe200000000ff */
[----:B------:R-:W-:Y:S01]  /*45d0*/  STG.E.U16 desc[UR26][R72.64], R84 ;  /* 0x0000005448007986 */ /* 0x000fe2000c10151a */
[----:B------:R-:W-:Y:S02]  /*45e0*/  F2FP.F16.F32.PACK_AB R28, R29, R28 ;  /* 0x0000001c1d1c723e */ /* 0x000fe400000000ff */
[----:B------:R-:W-:-:S02]  /*45f0*/  F2FP.F16.F32.PACK_AB R30, R31, R30 ;  /* 0x0000001e1f1e723e */ /* 0x000fc400000000ff */
[----:B------:R-:W-:Y:S02]  /*4600*/  F2FP.F16.F32.PACK_AB R32, R33, R32 ;  /* 0x000000202120723e */ /* 0x000fe400000000ff */
[----:B------:R-:W-:Y:S02]  /*4610*/  F2FP.F16.F32.PACK_AB R34, R35, R34 ;  /* 0x000000222322723e */ /* 0x000fe400000000ff */
[----:B-1----:R-:W-:-:S05]  /*4620*/  PRMT R15, R84, 0x7632, R15 ;  /* 0x00007632540f7816 */ /* 0x002fca000000000f */
[----:B------:R1:W-:Y:S04]  /*4630*/  STG.E.U16 desc[UR26][R20.64], R15 ;  /* 0x0000000f14007986 */ /* 0x0003e8000c10151a */
[----:B------:R2:W-:Y:S01]  /*4640*/  STG.E.U16 desc[UR26][R12.64], R83 ;  /* 0x000000530c007986 */ /* 0x0005e2000c10151a */
[----:B-1----:R-:W-:Y:S02]  /*4650*/  PRMT R21, R83, 0x7632, R21 ;  /* 0x0000763253157816 */ /* 0x002fe40000000015 */
[----:B--2---:R-:W-:-:S03]  /*4660*/  PRMT R13, R81, 0x7632, R13 ;  /* 0x00007632510d7816 */ /* 0x004fc6000000000d */
[----:B------:R-:W-:Y:S01]  /*4670*/  STG.E.U16 desc[UR26][R42.64], R21 ;  /* 0x000000152a007986 */ /* 0x000fe2000c10151a */
[----:B------:R-:W-:-:S03]  /*4680*/  PRMT R12, R80, 0x7632, R12 ;  /* 0x00007632500c7816 */ /* 0x000fc6000000000c */
[----:B------:R-:W-:Y:S04]  /*4690*/  STG.E.U16 desc[UR26][R74.64], R82 ;  /* 0x000000524a007986 */ /* 0x000fe8000c10151a */
[----:B------:R1:W-:Y:S04]  /*46a0*/  STG.E.U16 desc[UR26][R46.64], R2 ;  /* 0x000000022e007986 */ /* 0x0003e8000c10151a */
[----:B------:R-:W-:Y:S04]  /*46b0*/  STG.E.U16 desc[UR26][R18.64], R81 ;  /* 0x0000005112007986 */ /* 0x000fe8000c10151a */
[----:B------:R2:W-:Y:S04]  /*46c0*/  STG.E.U16 desc[UR26][R50.64], R13 ;  /* 0x0000000d32007986 */ /* 0x0005e8000c10151a */
[----:B------:R3:W-:Y:S01]  /*46d0*/  STG.E.U16 desc[UR26][R10.64], R80 ;  /* 0x000000500a007986 */ /* 0x0007e2000c10151a */
[----:B-1----:R-:W-:-:S03]  /*46e0*/  PRMT R2, R78, 0x7632, R2 ;  /* 0x000076324e027816 */ /* 0x002fc60000000002 */
[----:B------:R1:W-:Y:S04]  /*46f0*/  STG.E.U16 desc[UR26][R54.64], R12 ;  /* 0x0000000c36007986 */ /* 0x0003e8000c10151a */
[----:B------:R-:W-:Y:S01]  /*4700*/  STG.E.U16 desc[UR26][R40.64], R79 ;  /* 0x0000004f28007986 */ /* 0x000fe2000c10151a */
[----:B--2---:R-:W-:Y:S02]  /*4710*/  PRMT R13, R24, 0x7632, R13 ;  /* 0x00007632180d7816 */ /* 0x004fe4000000000d */
[----:B---3--:R-:W-:Y:S02]  /*4720*/  PRMT R11, R79, 0x7632, R11 ;  /* 0x000076324f0b7816 */ /* 0x008fe4000000000b */
[----:B-1----:R-:W-:-:S03]  /*4730*/  PRMT R12, R22, 0x7632, R12 ;  /* 0x00007632160c7816 */ /* 0x002fc6000000000c */
[----:B------:R1:W-:Y:S04]  /*4740*/  STG.E.U16 desc[UR26][R58.64], R11 ;  /* 0x0000000b3a007986 */ /* 0x0003e8000c10151a */
[----:B------:R-:W-:Y:S04]  /*4750*/  STG.E.U16 desc[UR26][R76.64], R78 ;  /* 0x0000004e4c007986 */ /* 0x000fe8000c10151a */
[----:B------:R2:W-:Y:S01]  /*4760*/  STG.E.U16 desc[UR26][R52.64], R2 ;  /* 0x0000000234007986 */ /* 0x0005e2000c10151a */
[----:B-1----:R-:W1:Y:S03]  /*4770*/  LDC.64 R10, c[0x0][0x3a0] ;  /* 0x0000e800ff0a7b82 */ /* 0x002e660000000a00 */
[----:B------:R-:W-:Y:S04]  /*4780*/  STG.E.U16 desc[UR26][R16.64], R22 ;  /* 0x0000001610007986 */ /* 0x000fe8000c10151a */
[----:B------:R-:W-:Y:S01]  /*4790*/  STG.E.U16 desc[UR26][R56.64], R12 ;  /* 0x0000000c38007986 */ /* 0x000fe2000c10151a */
[----:B--2---:R-:W-:-:S03]  /*47a0*/  PRMT R2, R26, 0x7632, R2 ;  /* 0x000076321a027816 */ /* 0x004fc60000000002 */
[----:B------:R2:W-:Y:S04]  /*47b0*/  STG.E.U16 desc[UR26][R6.64], R24 ;  /* 0x0000001806007986 */ /* 0x0005e8000c10151a */
[----:B------:R-:W-:Y:S04]  /*47c0*/  STG.E.U16 desc[UR26][R60.64], R13 ;  /* 0x0000000d3c007986 */ /* 0x000fe8000c10151a */
[----:B------:R-:W-:Y:S04]  /*47d0*/  STG.E.U16 desc[UR26][R38.64], R26 ;  /* 0x0000001a26007986 */ /* 0x000fe8000c10151a */
[----:B------:R3:W-:Y:S01]  /*47e0*/  STG.E.U16 desc[UR26][R62.64], R2 ;  /* 0x000000023e007986 */ /* 0x0007e2000c10151a */
[----:B--2---:R-:W-:-:S02]  /*47f0*/  PRMT R6, R28, 0x7632, R6 ;  /* 0x000076321c067816 */ /* 0x004fc40000000006 */
[C---:B------:R-:W-:Y:S01]  /*4800*/  SHF.L.U32 R7, R0.reuse, 0x2, RZ ;  /* 0x0000000200077819 */ /* 0x040fe200000006ff */
[----:B------:R2:W-:Y:S01]  /*4810*/  STG.E.U16 desc[UR26][R4.64], R28 ;  /* 0x0000001c04007986 */ /* 0x0005e2000c10151a */
[----:B------:R-:W-:-:S03]  /*4820*/  IMAD.HI R0, R0, 0x4, RZ ;  /* 0x0000000400007827 */ /* 0x000fc600078e02ff */
[----:B------:R-:W-:Y:S01]  /*4830*/  STG.E.U16 desc[UR26][R64.64], R6 ;  /* 0x0000000640007986 */ /* 0x000fe2000c10151a */
[----:B---3--:R-:W-:-:S03]  /*4840*/  PRMT R2, R32, 0x7632, R2 ;  /* 0x0000763220027816 */ /* 0x008fc60000000002 */
[----:B------:R3:W-:Y:S01]  /*4850*/  STG.E.U16 desc[UR26][R44.64], R30 ;  /* 0x0000001e2c007986 */ /* 0x0007e2000c10151a */
[----:B--2---:R-:W-:Y:S02]  /*4860*/  PRMT R5, R30, 0x7632, R5 ;  /* 0x000076321e057816 */ /* 0x004fe40000000005 */
[----:B-1----:R-:W-:-:S03]  /*4870*/  IADD3 R4, P1, P2, R7, UR6, R10 ;  /* 0x0000000607047c10 */ /* 0x002fc6000fa3e00a */
[----:B------:R1:W-:Y:S01]  /*4880*/  STG.E.U16 desc[UR26][R66.64], R5 ;  /* 0x0000000542007986 */ /* 0x0003e2000c10151a */
[----:B---3--:R-:W-:-:S03]  /*4890*/  PRMT R44, R34, 0x7632, R44 ;  /* 0x00007632222c7816 */ /* 0x008fc6000000002c */
[----:B------:R2:W-:Y:S04]  /*48a0*/  STG.E.U16 desc[UR26][R8.64], R32 ;  /* 0x0000002008007986 */ /* 0x0005e8000c10151a */
[----:B------:R2:W-:Y:S01]  /*48b0*/  STG.E.U16 desc[UR26][R68.64], R2 ;  /* 0x0000000244007986 */ /* 0x0005e2000c10151a */
[----:B-1----:R-:W-:-:S03]  /*48c0*/  IADD3.X R5, PT, PT, R0, UR5, R11, P1, P2 ;  /* 0x0000000500057c10 */ /* 0x002fc60008fe440b */
[----:B------:R2:W-:Y:S04]  /*48d0*/  STG.E.U16 desc[UR26][R48.64], R34 ;  /* 0x0000002230007986 */ /* 0x0005e8000c10151a */
[----:B------:R2:W-:Y:S04]  /*48e0*/  STG.E.U16 desc[UR26][R88.64], R44 ;  /* 0x0000002c58007986 */ /* 0x0005e8000c10151a */
[----:B------:R2:W-:Y:S01]  /*48f0*/  STG.E desc[UR26][R4.64], R3 ;  /* 0x0000000304007986 */ /* 0x0005e2000c10191a */
[----:B0-----:R-:W-:Y:S06]  /*4900*/  BAR.SYNC.DEFER_BLOCKING 0x0 ;  /* 0x0000000000007b1d */ /* 0x001fec0000010000 */
[----:B------:R-:W-:Y:S05]  /*4910*/  @P0 BRA `(.L_x_20) ;  /* 0x0000000000a00947 */ /* 0x000fea0003800000 */
[----:B------:R-:W0:Y:S01]  /*4920*/  S2UR UR5, SR_CgaCtaId ;  /* 0x00000000000579c3 */ /* 0x000e220000008800 */
[----:B------:R-:W-:Y:S01]  /*4930*/  NOP ;  /* 0x0000000000007918 */ /* 0x000fe20000000000 */
[----:B------:R-:W-:Y:S01]  /*4940*/  UMOV UR4, 0x50 ;  /* 0x0000005000047882 */ /* 0x000fe20000000000 */
[----:B------:R-:W-:Y:S01]  /*4950*/  MOV R0, UR32 ;  /* 0x0000002000007c02 */ /* 0x000fe20008000f00 */
[----:B------:R-:W-:Y:S01]  /*4960*/  HFMA2 R7, -RZ, RZ, 0, 5.9604644775390625e-08 ;  /* 0x00000001ff077431 */ /* 0x000fe200000001ff */
[----:B--2---:R-:W-:Y:S02]  /*4970*/  MOV R3, 0x3 ;  /* 0x0000000300037802 */ /* 0x004fe40000000f00 */
[----:B------:R-:W-:-:S04]  /*4980*/  LOP3.LUT R0, R0, 0xffff, RZ, 0xc0, !PT ;  /* 0x0000ffff00007812 */ /* 0x000fc800078ec0ff */
[----:B------:R-:W-:-:S04]  /*4990*/  SHF.R.U32.HI R0, RZ, 0x5, R0 ;  /* 0x00000005ff007819 */ /* 0x000fc80000011600 */
[----:B------:R-:W-:Y:S02]  /*49a0*/  IADD3 R2, PT, PT, R0, 0x10, RZ ;  /* 0x0000001000027810 */ /* 0x000fe40007ffe0ff */
[----:B------:R-:W-:Y:S01]  /*49b0*/  SHF.L.U32 R0, R3, R0, RZ ;  /* 0x0000000003007219 */ /* 0x000fe200000006ff */
[----:B0-----:R-:W-:Y:S01]  /*49c0*/  ULEA UR6, UR5, UR4, 0x18 ;  /* 0x0000000405067291 */ /* 0x001fe2000f8ec0ff */
[----:B------:R-:W-:-:S04]  /*49d0*/  SHF.L.U32 R3, R7, R2, RZ ;  /* 0x0000000207037219 */ /* 0x000fc800000006ff */
[----:B------:R-:W-:-:S04]  /*49e0*/  LOP3.LUT R0, R3, R0, RZ, 0xfc, !PT ;  /* 0x0000000003007212 */ /* 0x000fc800078efcff */
[----:B------:R-:W0:Y:S01]  /*49f0*/  LDS R5, [UR6] ;  /* 0x00000006ff057984 */ /* 0x000e220008000800 */
[C---:B------:R-:W-:Y:S02]  /*4a00*/  LOP3.LUT R2, R0.reuse, 0xffff, RZ, 0xc0, !PT ;  /* 0x0000ffff00027812 */ /* 0x040fe400078ec0ff */
[----:B0-----:R-:W-:-:S04]  /*4a10*/  LOP3.LUT R3, R0, 0xffff, R5, 0x80, !PT ;  /* 0x0000ffff00037812 */ /* 0x001fc800078e8005 */
[----:B------:R-:W-:-:S13]  /*4a20*/  ISETP.NE.AND P0, PT, R3, R2, PT ;  /* 0x000000020300720c */ /* 0x000fda0003f05270 */
[----:B------:R-:W-:Y:S05]  /*4a30*/  @P0 BRA `(.L_x_21) ;  /* 0x0000000000500947 */ /* 0x000fea0003800000 */
[----:B------:R-:W-:Y:S02]  /*4a40*/  SHF.R.U32.HI R5, RZ, 0x10, R5 ;  /* 0x00000010ff057819 */ /* 0x000fe40000011605 */
[----:B------:R-:W-:-:S04]  /*4a50*/  SHF.R.U32.HI R2, RZ, 0x10, R0 ;  /* 0x00000010ff027819 */ /* 0x000fc80000011600 */
[----:B------:R-:W-:-:S04]  /*4a60*/  LOP3.LUT R5, R5, R2, RZ, 0xc0, !PT ;  /* 0x0000000205057212 */ /* 0x000fc800078ec0ff */
[----:B------:R-:W-:-:S13]  /*4a70*/  ISETP.NE.AND P0, PT, R5, R2, PT ;  /* 0x000000020500720c */ /* 0x000fda0003f05270 */
[----:B------:R-:W-:Y:S05]  /*4a80*/  @P0 BRA `(.L_x_22) ;  /* 0x0000000000300947 */ /* 0x000fea0003800000 */
[----:B------:R-:W-:Y:S01]  /*4a90*/  R2UR UR4, R0 ;  /* 0x00000000000472ca */ /* 0x000fe200000e0000 */
[----:B------:R-:W-:Y:S01]  /*4aa0*/  VOTEU.ANY UR5, UPT, PT ;  /* 0x0000000000057886 */ /* 0x000fe200038e0100 */
[----:B------:R-:W0:Y:S01]  /*4ab0*/  S2R R0, SR_LANEID ;  /* 0x0000000000007919 */ /* 0x000e220000000000 */
[----:B------:R-:W-:-:S10]  /*4ac0*/  UFLO.U32 UR5, UR5 ;  /* 0x00000005000572bd */ /* 0x000fd400080e0000 */
[----:B------:R-:W-:-:S06]  /*4ad0*/  ULOP3.LUT UR4, URZ, UR4, URZ, 0x33, !UPT ;  /* 0x00000004ff047292 */ /* 0x000fcc000f8e33ff */
[----:B------:R-:W-:-:S04]  /*4ae0*/  MOV R2, UR4 ;  /* 0x0000000400027c02 */ /* 0x000fc80008000f00 */
[----:B------:R-:W1:Y:S02]  /*4af0*/  REDUX UR7, R2 ;  /* 0x00000000020773c4 */ /* 0x000e640000000000 */
[----:B------:R3:W-:Y:S01]  /*4b00*/  UTCATOMSWS.AND URZ, UR4 ;  /* 0x0000000400ff79e3 */ /* 0x0007e20008000000 */
[----:B0-----:R-:W-:Y:S02]  /*4b10*/  ISETP.EQ.U32.AND P0, PT, R0, UR5, PT ;  /* 0x0000000500007c0c */ /* 0x001fe4000bf02070 */
[----:B-1----:R-:W-:-:S11]  /*4b20*/  MOV R0, UR7 ;  /* 0x0000000700007c02 */ /* 0x002fd60008000f00 */
[----:B------:R3:W-:Y:S01]  /*4b30*/  @P0 ATOMS.AND RZ, [UR6], R0 ;  /* 0x00000000ffff098c */ /* 0x0007e2000a800006 */
[----:B------:R-:W-:Y:S05]  /*4b40*/  BRA `(.L_x_20) ;  /* 0x0000000000147947 */ /* 0x000fea0003800000 */
.L_x_22:
[----:B------:R-:W-:-:S07]  /*4b50*/  MOV R2, 0x4b70 ;  /* 0x00004b7000027802 */ /* 0x000fce0000000f00 */
[----:B------:R-:W-:Y:S05]  /*4b60*/  CALL.REL.NOINC `($__internal_0_$__cuda_sm10x_tcgen05_guardrail_trap_col_being_dealloced_not_returned_by_alloc) ;  /* 0x0000000000447944 */ /* 0x000fea0003c00000 */
[----:B------:R-:W-:Y:S05]  /*4b70*/  BRA `(.L_x_20) ;  /* 0x0000000000087947 */ /* 0x000fea0003800000 */
.L_x_21:
[----:B------:R-:W-:-:S07]  /*4b80*/  MOV R2, 0x4ba0 ;  /* 0x00004ba000027802 */ /* 0x000fce0000000f00 */
[----:B------:R-:W-:Y:S05]  /*4b90*/  CALL.REL.NOINC `($__internal_2_$__cuda_sm10x_tcgen05_guardrail_trap_unallocated_columns_being_dealloced) ;  /* 0x0000000000507944 */ /* 0x000fea0003c00000 */
.L_x_20:
[----:B------:R-:W-:Y:S01]  /*4ba0*/  NOP ;  /* 0x0000000000007918 */ /* 0x000fe20000000000 */
[----:B---3--:R-:W-:Y:S05]  /*4bb0*/  EXIT ;  /* 0x000000000000794d */ /* 0x008fea0003800000 */
.L_x_8:
[----:B------:R-:W1:Y:S02]  /*4bc0*/  SYNCS.PHASECHK.TRANS64.TRYWAIT P3, [UR12+0x2400], RZ ;  /* 0x002400ffff0075a7 */ /* 0x000e64000806110c */
[----:B-1----:R-:W-:Y:S05]  /*4bd0*/  @!P3 BRA `(.L_x_8) ;  /* 0xfffffffc00f8b947 */ /* 0x002fea000383ffff */
[----:B------:R-:W-:Y:S05]  /*4be0*/  BRA `(.L_x_7) ;  /* 0xffffffcc005c7947 */ /* 0x000fea000383ffff */
.L_x_14:
[----:B------:R-:W2:Y:S02]  /*4bf0*/  SYNCS.PHASECHK.TRANS64.TRYWAIT P2, [UR12+0x2c10], RZ ;  /* 0x002c10ffff0075a7 */ /* 0x000ea4000804110c */
[----:B--2---:R-:W-:Y:S05]  /*4c00*/  @!P2 BRA `(.L_x_14) ;  /* 0xfffffffc00f8a947 */ /* 0x004fea000383ffff */
[----:B------:R-:W-:Y:S05]  /*4c10*/  BRA `(.L_x_23) ;  /* 0xffffffdc00107947 */ /* 0x000fea000383ffff */
.L_x_15:
[----:B------:R-:W2:Y:S02]  /*4c20*/  SYNCS.PHASECHK.TRANS64.TRYWAIT P2, [UR14], R21 ;  /* 0x00000015ff0075a7 */ /* 0x000ea4000804110e */
[----:B--2---:R-:W-:Y:S05]  /*4c30*/  @!P2 BRA `(.L_x_15) ;  /* 0xfffffffc00f8a947 */ /* 0x004fea000383ffff */
[----:B------:R-:W-:Y:S05]  /*4c40*/  BRA `(.L_x_24) ;  /* 0xffffffdc002c7947 */ /* 0x000fea000383ffff */
.L_x_19:
[----:B------:R-:W0:Y:S02]  /*4c50*/  SYNCS.PHASECHK.TRANS64.TRYWAIT P3, [UR14], R4 ;  /* 0x00000004ff0075a7 */ /* 0x000e24000806110e */
[----:B0-----:R-:W-:Y:S05]  /*4c60*/  @!P3 BRA `(.L_x_19) ;  /* 0xfffffffc00f8b947 */ /* 0x001fea000383ffff */
[----:B------:R-:W-:Y:S05]  /*4c70*/  BRA `(.L_x_18) ;  /* 0xffffffe8004c7947 */ /* 0x000fea000383ffff */
        .weak           $__internal_0_$__cuda_sm10x_tcgen05_guardrail_trap_col_being_dealloced_not_returned_by_alloc
        .type           $__internal_0_$__cuda_sm10x_tcgen05_guardrail_trap_col_being_dealloced_not_returned_by_alloc,@function
        .size           $__internal_0_$__cuda_sm10x_tcgen05_guardrail_trap_col_being_dealloced_not_returned_by_alloc,($__internal_1_$__cuda_sm10x_tcgen05_guardrail_trap_phase_invalid_during_alloc - $__internal_0_$__cuda_sm10x_tcgen05_guardrail_trap_col_being_dealloced_not_returned_by_alloc)
$__internal_0_$__cuda_sm10x_tcgen05_guardrail_trap_col_being_dealloced_not_returned_by_alloc:
[----:B------:R-:W-:Y:S05]  /*4c80*/  BPT.TRAP 0x1 ;  /* 0x000000040000795c */ /* 0x000fea0000300000 */
[----:B------:R-:W-:-:S04]  /*4c90*/  MOV R3, 0x0 ;  /* 0x0000000000037802 */ /* 0x000fc80000000f00 */
[----:B------:R-:W-:Y:S05]  /*4ca0*/  RET.REL.NODEC R2 `(attn_fwd) ;  /* 0xffffffb002d47950 */ /* 0x000fea0003c3ffff */
        .weak           $__internal_1_$__cuda_sm10x_tcgen05_guardrail_trap_phase_invalid_during_alloc
        .type           $__internal_1_$__cuda_sm10x_tcgen05_guardrail_trap_phase_invalid_during_alloc,@function
        .size           $__internal_1_$__cuda_sm10x_tcgen05_guardrail_trap_phase_invalid_during_alloc,($__internal_2_$__cuda_sm10x_tcgen05_guardrail_trap_unallocated_columns_being_dealloced - $__internal_1_$__cuda_sm10x_tcgen05_guardrail_trap_phase_invalid_during_alloc)
$__internal_1_$__cuda_sm10x_tcgen05_guardrail_trap_phase_invalid_during_alloc:
[----:B------:R-:W-:Y:S05]  /*4cb0*/  BPT.TRAP 0x1 ;  /* 0x000000040000795c */ /* 0x000fea0000300000 */
[----:B------:R-:W-:-:S04]  /*4cc0*/  HFMA2 R3, -RZ, RZ, 0, 0 ;  /* 0x00000000ff037431 */ /* 0x000fc800000001ff */
[----:B------:R-:W-:Y:S05]  /*4cd0*/  RET.REL.NODEC R2 `(attn_fwd) ;  /* 0xffffffb002c87950 */ /* 0x000fea0003c3ffff */
        .weak           $__internal_2_$__cuda_sm10x_tcgen05_guardrail_trap_unallocated_columns_being_dealloced
        .type           $__internal_2_$__cuda_sm10x_tcgen05_guardrail_trap_unallocated_columns_being_dealloced,@function
        .size           $__internal_2_$__cuda_sm10x_tcgen05_guardrail_trap_unallocated_columns_being_dealloced,(.L_x_28 - $__internal_2_$__cuda_sm10x_tcgen05_guardrail_trap_unallocated_columns_being_dealloced)
$__internal_2_$__cuda_sm10x_tcgen05_guardrail_trap_unallocated_columns_being_dealloced:
[----:B------:R-:W-:Y:S05]  /*4ce0*/  BPT.TRAP 0x1 ;  /* 0x000000040000795c */ /* 0x000fea0000300000 */
[----:B------:R-:W-:-:S04]  /*4cf0*/  MOV R3, 0x0 ;  /* 0x0000000000037802 */ /* 0x000fc80000000f00 */
[----:B------:R-:W-:Y:S05]  /*4d00*/  RET.REL.NODEC R2 `(attn_fwd) ;  /* 0xffffffb002bc7950 */ /* 0x000fea0003c3ffff */
.L_x_25:
[----:B------:R-:W-:-:S00]  /*4d10*/  BRA `(.L_x_25) ;  /* 0xfffffffc00fc7947 */ /* 0x000fc0000383ffff */
[----:B------:R-:W-:-:S00]  /*4d20*/  NOP ;  /* 0x0000000000007918 */ /* 0x000fc00000000000 */
        /* <DEDUP_REMOVED lines=13> */
.L_x_28:


//--------------------- .nv.global.init           --------------------------
	.section	.nv.global.init,"aw",@progbits
.nv.global.init:
	.type		_$_str,@object
	.size		_$_str,(.L_3 - _$_str)
_$_str:
        /*0000*/ 	.byte	0x5f, 0x5f, 0x43, 0x55, 0x44, 0x41, 0x5f, 0x46, 0x54, 0x5a, 0x00
.L_3:


//--------------------- .nv.shared.attn_fwd       --------------------------
	.section	.nv.shared.attn_fwd,"aw",@nobits
	.sectionflags	@""
	.align	16
	.zero		1024


//--------------------- .nv.shared.reserved.0     --------------------------
	.section	.nv.shared.reserved.0,"aw",@nobits
	.align	8
	.weak		__nv_reservedSMEM_offset_0_alias
	.size		__nv_reservedSMEM_offset_0_alias, 0, 64
	.other		__nv_reservedSMEM_offset_0_alias,@"STO_CUDA_RESERVED_SHARED STV_DEFAULT"
__nv_reservedSMEM_offset_0_alias:
	.zero		0
.nv.shared.reserved.0:
	.zero		64
	.weak		__nv_reservedSMEM_allocation_phase
	.type		__nv_reservedSMEM_allocation_phase,@object
	.size		__nv_reservedSMEM_allocation_phase,(.L_0 - __nv_reservedSMEM_allocation_phase)
__nv_reservedSMEM_allocation_phase:
	.zero		1
.L_0:
	.zero		7
	.weak		__nv_reservedSMEM_devtool_atexit_pc
	.type		__nv_reservedSMEM_devtool_atexit_pc,@object
	.size		__nv_reservedSMEM_devtool_atexit_pc,(__nv_reservedSMEM_allocation_mask - __nv_reservedSMEM_devtool_atexit_pc)
__nv_reservedSMEM_devtool_atexit_pc:
	.zero		8
	.weak		__nv_reservedSMEM_allocation_mask
	.type		__nv_reservedSMEM_allocation_mask,@object
	.size		__nv_reservedSMEM_allocation_mask,(.L_2 - __nv_reservedSMEM_allocation_mask)
__nv_reservedSMEM_allocation_mask:
	.zero		4
.L_2:


//--------------------- .nv.constant0.attn_fwd    --------------------------
	.section	.nv.constant0.attn_fwd,"a",@progbits
	.sectionflags	@""
	.align	4
.nv.constant0.attn_fwd:
	.zero		1032


//--------------------- SYMBOLS --------------------------

	.type		.nv.reservedSmem.offset0,@object
	.size		.nv.reservedSmem.offset0,0x4
	.type		.nv.reservedSmem.cap,@object
	.size		.nv.reservedSmem.cap,0x4
